//
// Generated by NVIDIA NVVM Compiler
//
// Compiler Build ID: CL-36424714
// Cuda compilation tools, release 13.0, V13.0.88
// Based on NVVM 20.0.0
//

.version 9.0
.target sm_100
.address_size 64

	// .globl	_Z23spectral_rolloff_kernelPKfS0_Pfii

.visible .entry _Z23spectral_rolloff_kernelPKfS0_Pfii(
	.param .u64 .ptr .align 1 _Z23spectral_rolloff_kernelPKfS0_Pfii_param_0,
	.param .u64 .ptr .align 1 _Z23spectral_rolloff_kernelPKfS0_Pfii_param_1,
	.param .u64 .ptr .align 1 _Z23spectral_rolloff_kernelPKfS0_Pfii_param_2,
	.param .u32 _Z23spectral_rolloff_kernelPKfS0_Pfii_param_3,
	.param .u32 _Z23spectral_rolloff_kernelPKfS0_Pfii_param_4
)
{
	.reg .pred 	%p<13>;
	.reg .b32 	%r<37>;
	.reg .b32 	%f<112>;
	.reg .b64 	%rd<47>;

	ld.param.u64 	%rd16, [_Z23spectral_rolloff_kernelPKfS0_Pfii_param_0];
	ld.param.u64 	%rd17, [_Z23spectral_rolloff_kernelPKfS0_Pfii_param_1];
	ld.param.u64 	%rd15, [_Z23spectral_rolloff_kernelPKfS0_Pfii_param_2];
	ld.param.u32 	%r20, [_Z23spectral_rolloff_kernelPKfS0_Pfii_param_3];
	ld.param.u32 	%r19, [_Z23spectral_rolloff_kernelPKfS0_Pfii_param_4];
	cvta.to.global.u64 	%rd1, %rd17;
	cvta.to.global.u64 	%rd2, %rd16;
	mov.u32 	%r21, %ctaid.y;
	mov.u32 	%r22, %ntid.y;
	mov.u32 	%r23, %tid.y;
	mad.lo.s32 	%r1, %r21, %r22, %r23;
	mov.u32 	%r24, %ctaid.x;
	mov.u32 	%r25, %ntid.x;
	mov.u32 	%r26, %tid.x;
	mad.lo.s32 	%r2, %r24, %r25, %r26;
	setp.ge.s32 	%p1, %r1, %r20;
	setp.ge.s32 	%p2, %r2, %r19;
	or.pred  	%p3, %p1, %p2;
	@%p3 bra 	$L__BB0_15;
	setp.lt.s32 	%p4, %r19, 1;
	mov.f32 	%f111, 0f00000000;
	@%p4 bra 	$L__BB0_14;
	mul.lo.s32 	%r3, %r19, %r1;
	and.b32  	%r4, %r19, 15;
	setp.lt.u32 	%p5, %r19, 16;
	mov.f32 	%f111, 0f00000000;
	mov.b32 	%r34, 0;
	@%p5 bra 	$L__BB0_5;
	and.b32  	%r34, %r19, 2147483632;
	neg.s32 	%r32, %r34;
	mul.wide.u32 	%rd18, %r3, 4;
	add.s64 	%rd19, %rd18, %rd2;
	add.s64 	%rd44, %rd19, 32;
	add.s64 	%rd43, %rd1, 32;
	mov.f32 	%f111, 0f00000000;
$L__BB0_4:
	.pragma "nounroll";
	ld.global.f32 	%f18, [%rd44+-32];
	ld.global.f32 	%f19, [%rd43+-32];
	fma.rn.f32 	%f20, %f18, %f19, %f111;
	ld.global.f32 	%f21, [%rd44+-28];
	ld.global.f32 	%f22, [%rd43+-28];
	fma.rn.f32 	%f23, %f21, %f22, %f20;
	ld.global.f32 	%f24, [%rd44+-24];
	ld.global.f32 	%f25, [%rd43+-24];
	fma.rn.f32 	%f26, %f24, %f25, %f23;
	ld.global.f32 	%f27, [%rd44+-20];
	ld.global.f32 	%f28, [%rd43+-20];
	fma.rn.f32 	%f29, %f27, %f28, %f26;
	ld.global.f32 	%f30, [%rd44+-16];
	ld.global.f32 	%f31, [%rd43+-16];
	fma.rn.f32 	%f32, %f30, %f31, %f29;
	ld.global.f32 	%f33, [%rd44+-12];
	ld.global.f32 	%f34, [%rd43+-12];
	fma.rn.f32 	%f35, %f33, %f34, %f32;
	ld.global.f32 	%f36, [%rd44+-8];
	ld.global.f32 	%f37, [%rd43+-8];
	fma.rn.f32 	%f38, %f36, %f37, %f35;
	ld.global.f32 	%f39, [%rd44+-4];
	ld.global.f32 	%f40, [%rd43+-4];
	fma.rn.f32 	%f41, %f39, %f40, %f38;
	ld.global.f32 	%f42, [%rd44];
	ld.global.f32 	%f43, [%rd43];
	fma.rn.f32 	%f44, %f42, %f43, %f41;
	ld.global.f32 	%f45, [%rd44+4];
	ld.global.f32 	%f46, [%rd43+4];
	fma.rn.f32 	%f47, %f45, %f46, %f44;
	ld.global.f32 	%f48, [%rd44+8];
	ld.global.f32 	%f49, [%rd43+8];
	fma.rn.f32 	%f50, %f48, %f49, %f47;
	ld.global.f32 	%f51, [%rd44+12];
	ld.global.f32 	%f52, [%rd43+12];
	fma.rn.f32 	%f53, %f51, %f52, %f50;
	ld.global.f32 	%f54, [%rd44+16];
	ld.global.f32 	%f55, [%rd43+16];
	fma.rn.f32 	%f56, %f54, %f55, %f53;
	ld.global.f32 	%f57, [%rd44+20];
	ld.global.f32 	%f58, [%rd43+20];
	fma.rn.f32 	%f59, %f57, %f58, %f56;
	ld.global.f32 	%f60, [%rd44+24];
	ld.global.f32 	%f61, [%rd43+24];
	fma.rn.f32 	%f62, %f60, %f61, %f59;
	ld.global.f32 	%f63, [%rd44+28];
	ld.global.f32 	%f64, [%rd43+28];
	fma.rn.f32 	%f111, %f63, %f64, %f62;
	add.s32 	%r32, %r32, 16;
	add.s64 	%rd44, %rd44, 64;
	add.s64 	%rd43, %rd43, 64;
	setp.ne.s32 	%p6, %r32, 0;
	@%p6 bra 	$L__BB0_4;
$L__BB0_5:
	setp.eq.s32 	%p7, %r4, 0;
	@%p7 bra 	$L__BB0_14;
	and.b32  	%r10, %r19, 7;
	setp.lt.u32 	%p8, %r4, 8;
	@%p8 bra 	$L__BB0_8;
	add.s32 	%r28, %r34, %r3;
	mul.wide.u32 	%rd20, %r28, 4;
	add.s64 	%rd21, %rd2, %rd20;
	ld.global.f32 	%f66, [%rd21];
	cvt.u64.u32 	%rd22, %r34;
	mul.wide.u32 	%rd23, %r34, 4;
	add.s64 	%rd24, %rd1, %rd23;
	ld.global.f32 	%f67, [%rd24];
	fma.rn.f32 	%f68, %f66, %f67, %f111;
	cvt.u64.u32 	%rd25, %r3;
	add.s64 	%rd26, %rd22, %rd25;
	shl.b64 	%rd27, %rd26, 2;
	add.s64 	%rd28, %rd2, %rd27;
	ld.global.f32 	%f69, [%rd28+4];
	ld.global.f32 	%f70, [%rd24+4];
	fma.rn.f32 	%f71, %f69, %f70, %f68;
	ld.global.f32 	%f72, [%rd28+8];
	ld.global.f32 	%f73, [%rd24+8];
	fma.rn.f32 	%f74, %f72, %f73, %f71;
	ld.global.f32 	%f75, [%rd28+12];
	ld.global.f32 	%f76, [%rd24+12];
	fma.rn.f32 	%f77, %f75, %f76, %f74;
	ld.global.f32 	%f78, [%rd28+16];
	ld.global.f32 	%f79, [%rd24+16];
	fma.rn.f32 	%f80, %f78, %f79, %f77;
	ld.global.f32 	%f81, [%rd28+20];
	ld.global.f32 	%f82, [%rd24+20];
	fma.rn.f32 	%f83, %f81, %f82, %f80;
	ld.global.f32 	%f84, [%rd28+24];
	ld.global.f32 	%f85, [%rd24+24];
	fma.rn.f32 	%f86, %f84, %f85, %f83;
	ld.global.f32 	%f87, [%rd28+28];
	ld.global.f32 	%f88, [%rd24+28];
	fma.rn.f32 	%f111, %f87, %f88, %f86;
	add.s32 	%r34, %r34, 8;
$L__BB0_8:
	setp.eq.s32 	%p9, %r10, 0;
	@%p9 bra 	$L__BB0_14;
	and.b32  	%r13, %r19, 3;
	setp.lt.u32 	%p10, %r10, 4;
	@%p10 bra 	$L__BB0_11;
	add.s32 	%r29, %r34, %r3;
	mul.wide.u32 	%rd29, %r29, 4;
	add.s64 	%rd30, %rd2, %rd29;
	ld.global.f32 	%f90, [%rd30];
	cvt.u64.u32 	%rd31, %r34;
	mul.wide.u32 	%rd32, %r34, 4;
	add.s64 	%rd33, %rd1, %rd32;
	ld.global.f32 	%f91, [%rd33];
	fma.rn.f32 	%f92, %f90, %f91, %f111;
	cvt.u64.u32 	%rd34, %r3;
	add.s64 	%rd35, %rd31, %rd34;
	shl.b64 	%rd36, %rd35, 2;
	add.s64 	%rd37, %rd2, %rd36;
	ld.global.f32 	%f93, [%rd37+4];
	ld.global.f32 	%f94, [%rd33+4];
	fma.rn.f32 	%f95, %f93, %f94, %f92;
	ld.global.f32 	%f96, [%rd37+8];
	ld.global.f32 	%f97, [%rd33+8];
	fma.rn.f32 	%f98, %f96, %f97, %f95;
	ld.global.f32 	%f99, [%rd37+12];
	ld.global.f32 	%f100, [%rd33+12];
	fma.rn.f32 	%f111, %f99, %f100, %f98;
	add.s32 	%r34, %r34, 4;
$L__BB0_11:
	setp.eq.s32 	%p11, %r13, 0;
	@%p11 bra 	$L__BB0_14;
	mul.wide.u32 	%rd38, %r34, 4;
	add.s64 	%rd46, %rd1, %rd38;
	add.s32 	%r30, %r34, %r3;
	mul.wide.u32 	%rd39, %r30, 4;
	add.s64 	%rd45, %rd2, %rd39;
	neg.s32 	%r36, %r13;
$L__BB0_13:
	.pragma "nounroll";
	ld.global.f32 	%f101, [%rd45];
	ld.global.f32 	%f102, [%rd46];
	fma.rn.f32 	%f111, %f101, %f102, %f111;
	add.s64 	%rd46, %rd46, 4;
	add.s64 	%rd45, %rd45, 4;
	add.s32 	%r36, %r36, 1;
	setp.ne.s32 	%p12, %r36, 0;
	@%p12 bra 	$L__BB0_13;
$L__BB0_14:
	mad.lo.s32 	%r31, %r19, %r1, %r2;
	cvta.to.global.u64 	%rd40, %rd15;
	mul.wide.s32 	%rd41, %r31, 4;
	add.s64 	%rd42, %rd40, %rd41;
	st.global.f32 	[%rd42], %f111;
$L__BB0_15:
	ret;

}
	// .globl	_Z22fft_abs_squared_kernelPKfPfii
.visible .entry _Z22fft_abs_squared_kernelPKfPfii(
	.param .u64 .ptr .align 1 _Z22fft_abs_squared_kernelPKfPfii_param_0,
	.param .u64 .ptr .align 1 _Z22fft_abs_squared_kernelPKfPfii_param_1,
	.param .u32 _Z22fft_abs_squared_kernelPKfPfii_param_2,
	.param .u32 _Z22fft_abs_squared_kernelPKfPfii_param_3
)
{
	.reg .pred 	%p<4>;
	.reg .b32 	%r<12>;
	.reg .b32 	%f<3>;
	.reg .b64 	%rd<8>;

	ld.param.u64 	%rd1, [_Z22fft_abs_squared_kernelPKfPfii_param_0];
	ld.param.u64 	%rd2, [_Z22fft_abs_squared_kernelPKfPfii_param_1];
	ld.param.u32 	%r4, [_Z22fft_abs_squared_kernelPKfPfii_param_2];
	ld.param.u32 	%r3, [_Z22fft_abs_squared_kernelPKfPfii_param_3];
	mov.u32 	%r5, %ctaid.y;
	mov.u32 	%r6, %ntid.y;
	mov.u32 	%r7, %tid.y;
	mad.lo.s32 	%r1, %r5, %r6, %r7;
	mov.u32 	%r8, %ctaid.x;
	mov.u32 	%r9, %ntid.x;
	mov.u32 	%r10, %tid.x;
	mad.lo.s32 	%r2, %r8, %r9, %r10;
	setp.ge.s32 	%p1, %r1, %r4;
	setp.ge.s32 	%p2, %r2, %r3;
	or.pred  	%p3, %p1, %p2;
	@%p3 bra 	$L__BB1_2;
	cvta.to.global.u64 	%rd3, %rd1;
	cvta.to.global.u64 	%rd4, %rd2;
	mad.lo.s32 	%r11, %r3, %r1, %r2;
	mul.wide.s32 	%rd5, %r11, 4;
	add.s64 	%rd6, %rd3, %rd5;
	ld.global.f32 	%f1, [%rd6];
	mul.f32 	%f2, %f1, %f1;
	add.s64 	%rd7, %rd4, %rd5;
	st.global.f32 	[%rd7], %f2;
$L__BB1_2:
	ret;

}
	// .globl	_Z11roll_kernelPfii
.visible .entry _Z11roll_kernelPfii(
	.param .u64 .ptr .align 1 _Z11roll_kernelPfii_param_0,
	.param .u32 _Z11roll_kernelPfii_param_1,
	.param .u32 _Z11roll_kernelPfii_param_2
)
{
	.reg .pred 	%p<5>;
	.reg .b32 	%r<15>;
	.reg .b32 	%f<3>;
	.reg .b64 	%rd<9>;

	ld.param.u64 	%rd2, [_Z11roll_kernelPfii_param_0];
	ld.param.u32 	%r4, [_Z11roll_kernelPfii_param_1];
	ld.param.u32 	%r3, [_Z11roll_kernelPfii_param_2];
	cvta.to.global.u64 	%rd1, %rd2;
	mov.u32 	%r5, %ctaid.y;
	mov.u32 	%r6, %ntid.y;
	mov.u32 	%r7, %tid.y;
	mad.lo.s32 	%r1, %r5, %r6, %r7;
	mov.u32 	%r8, %ctaid.x;
	mov.u32 	%r9, %ntid.x;
	mov.u32 	%r10, %tid.x;
	mad.lo.s32 	%r2, %r8, %r9, %r10;
	setp.ge.s32 	%p1, %r1, %r4;
	setp.ge.s32 	%p2, %r2, %r3;
	or.pred  	%p3, %p1, %p2;
	@%p3 bra 	$L__BB2_4;
	setp.ne.s32 	%p4, %r2, 0;
	@%p4 bra 	$L__BB2_3;
	mul.lo.s32 	%r12, %r3, %r1;
	add.s32 	%r13, %r3, %r12;
	add.s32 	%r14, %r13, -1;
	mul.wide.s32 	%rd5, %r14, 4;
	add.s64 	%rd6, %rd1, %rd5;
	ld.global.f32 	%f2, [%rd6];
	mul.wide.s32 	%rd7, %r12, 4;
	add.s64 	%rd8, %rd1, %rd7;
	st.global.f32 	[%rd8], %f2;
	bra.uni 	$L__BB2_4;
$L__BB2_3:
	mad.lo.s32 	%r11, %r3, %r1, %r2;
	mul.wide.s32 	%rd3, %r11, 4;
	add.s64 	%rd4, %rd1, %rd3;
	ld.global.f32 	%f1, [%rd4+-4];
	st.global.f32 	[%rd4], %f1;
$L__BB2_4:
	ret;

}
	// .globl	_Z11mean_kernelPKfPfii
.visible .entry _Z11mean_kernelPKfPfii(
	.param .u64 .ptr .align 1 _Z11mean_kernelPKfPfii_param_0,
	.param .u64 .ptr .align 1 _Z11mean_kernelPKfPfii_param_1,
	.param .u32 _Z11mean_kernelPKfPfii_param_2,
	.param .u32 _Z11mean_kernelPKfPfii_param_3
)
{
	.reg .pred 	%p<11>;
	.reg .b32 	%r<32>;
	.reg .b32 	%f<85>;
	.reg .b64 	%rd<32>;

	ld.param.u64 	%rd9, [_Z11mean_kernelPKfPfii_param_0];
	ld.param.u64 	%rd8, [_Z11mean_kernelPKfPfii_param_1];
	ld.param.u32 	%r19, [_Z11mean_kernelPKfPfii_param_2];
	ld.param.u32 	%r18, [_Z11mean_kernelPKfPfii_param_3];
	cvta.to.global.u64 	%rd1, %rd9;
	mov.u32 	%r20, %ctaid.y;
	mov.u32 	%r21, %ntid.y;
	mov.u32 	%r22, %tid.y;
	mad.lo.s32 	%r1, %r20, %r21, %r22;
	setp.ge.s32 	%p1, %r1, %r19;
	@%p1 bra 	$L__BB3_15;
	setp.lt.s32 	%p2, %r18, 1;
	mov.f32 	%f84, 0f00000000;
	@%p2 bra 	$L__BB3_14;
	mul.lo.s32 	%r2, %r18, %r1;
	and.b32  	%r3, %r18, 15;
	setp.lt.u32 	%p3, %r18, 16;
	mov.f32 	%f84, 0f00000000;
	mov.b32 	%r29, 0;
	@%p3 bra 	$L__BB3_5;
	and.b32  	%r29, %r18, 2147483632;
	neg.s32 	%r27, %r29;
	mul.wide.u32 	%rd10, %r2, 4;
	add.s64 	%rd11, %rd10, %rd1;
	add.s64 	%rd30, %rd11, 32;
	mov.f32 	%f84, 0f00000000;
$L__BB3_4:
	.pragma "nounroll";
	ld.global.f32 	%f18, [%rd30+-32];
	add.f32 	%f19, %f84, %f18;
	ld.global.f32 	%f20, [%rd30+-28];
	add.f32 	%f21, %f19, %f20;
	ld.global.f32 	%f22, [%rd30+-24];
	add.f32 	%f23, %f21, %f22;
	ld.global.f32 	%f24, [%rd30+-20];
	add.f32 	%f25, %f23, %f24;
	ld.global.f32 	%f26, [%rd30+-16];
	add.f32 	%f27, %f25, %f26;
	ld.global.f32 	%f28, [%rd30+-12];
	add.f32 	%f29, %f27, %f28;
	ld.global.f32 	%f30, [%rd30+-8];
	add.f32 	%f31, %f29, %f30;
	ld.global.f32 	%f32, [%rd30+-4];
	add.f32 	%f33, %f31, %f32;
	ld.global.f32 	%f34, [%rd30];
	add.f32 	%f35, %f33, %f34;
	ld.global.f32 	%f36, [%rd30+4];
	add.f32 	%f37, %f35, %f36;
	ld.global.f32 	%f38, [%rd30+8];
	add.f32 	%f39, %f37, %f38;
	ld.global.f32 	%f40, [%rd30+12];
	add.f32 	%f41, %f39, %f40;
	ld.global.f32 	%f42, [%rd30+16];
	add.f32 	%f43, %f41, %f42;
	ld.global.f32 	%f44, [%rd30+20];
	add.f32 	%f45, %f43, %f44;
	ld.global.f32 	%f46, [%rd30+24];
	add.f32 	%f47, %f45, %f46;
	ld.global.f32 	%f48, [%rd30+28];
	add.f32 	%f84, %f47, %f48;
	add.s32 	%r27, %r27, 16;
	add.s64 	%rd30, %rd30, 64;
	setp.ne.s32 	%p4, %r27, 0;
	@%p4 bra 	$L__BB3_4;
$L__BB3_5:
	setp.eq.s32 	%p5, %r3, 0;
	@%p5 bra 	$L__BB3_14;
	and.b32  	%r9, %r18, 7;
	setp.lt.u32 	%p6, %r3, 8;
	@%p6 bra 	$L__BB3_8;
	add.s32 	%r24, %r29, %r2;
	mul.wide.u32 	%rd12, %r24, 4;
	add.s64 	%rd13, %rd1, %rd12;
	ld.global.f32 	%f50, [%rd13];
	add.f32 	%f51, %f84, %f50;
	cvt.u64.u32 	%rd14, %r2;
	cvt.u64.u32 	%rd15, %r29;
	add.s64 	%rd16, %rd15, %rd14;
	shl.b64 	%rd17, %rd16, 2;
	add.s64 	%rd18, %rd1, %rd17;
	ld.global.f32 	%f52, [%rd18+4];
	add.f32 	%f53, %f51, %f52;
	ld.global.f32 	%f54, [%rd18+8];
	add.f32 	%f55, %f53, %f54;
	ld.global.f32 	%f56, [%rd18+12];
	add.f32 	%f57, %f55, %f56;
	ld.global.f32 	%f58, [%rd18+16];
	add.f32 	%f59, %f57, %f58;
	ld.global.f32 	%f60, [%rd18+20];
	add.f32 	%f61, %f59, %f60;
	ld.global.f32 	%f62, [%rd18+24];
	add.f32 	%f63, %f61, %f62;
	ld.global.f32 	%f64, [%rd18+28];
	add.f32 	%f84, %f63, %f64;
	add.s32 	%r29, %r29, 8;
$L__BB3_8:
	setp.eq.s32 	%p7, %r9, 0;
	@%p7 bra 	$L__BB3_14;
	and.b32  	%r12, %r18, 3;
	setp.lt.u32 	%p8, %r9, 4;
	@%p8 bra 	$L__BB3_11;
	add.s32 	%r25, %r29, %r2;
	mul.wide.u32 	%rd19, %r25, 4;
	add.s64 	%rd20, %rd1, %rd19;
	ld.global.f32 	%f66, [%rd20];
	add.f32 	%f67, %f84, %f66;
	cvt.u64.u32 	%rd21, %r2;
	cvt.u64.u32 	%rd22, %r29;
	add.s64 	%rd23, %rd22, %rd21;
	shl.b64 	%rd24, %rd23, 2;
	add.s64 	%rd25, %rd1, %rd24;
	ld.global.f32 	%f68, [%rd25+4];
	add.f32 	%f69, %f67, %f68;
	ld.global.f32 	%f70, [%rd25+8];
	add.f32 	%f71, %f69, %f70;
	ld.global.f32 	%f72, [%rd25+12];
	add.f32 	%f84, %f71, %f72;
	add.s32 	%r29, %r29, 4;
$L__BB3_11:
	setp.eq.s32 	%p9, %r12, 0;
	@%p9 bra 	$L__BB3_14;
	add.s32 	%r26, %r29, %r2;
	mul.wide.u32 	%rd26, %r26, 4;
	add.s64 	%rd31, %rd1, %rd26;
	neg.s32 	%r31, %r12;
$L__BB3_13:
	.pragma "nounroll";
	ld.global.f32 	%f73, [%rd31];
	add.f32 	%f84, %f84, %f73;
	add.s64 	%rd31, %rd31, 4;
	add.s32 	%r31, %r31, 1;
	setp.ne.s32 	%p10, %r31, 0;
	@%p10 bra 	$L__BB3_13;
$L__BB3_14:
	cvt.rn.f32.s32 	%f74, %r18;
	div.rn.f32 	%f75, %f84, %f74;
	cvta.to.global.u64 	%rd27, %rd8;
	mul.wide.u32 	%rd28, %r1, 4;
	add.s64 	%rd29, %rd27, %rd28;
	st.global.f32 	[%rd29], %f75;
$L__BB3_15:
	ret;

}
	// .globl	_Z17avg_pool1d_kernelPKfPfiiii
.visible .entry _Z17avg_pool1d_kernelPKfPfiiii(
	.param .u64 .ptr .align 1 _Z17avg_pool1d_kernelPKfPfiiii_param_0,
	.param .u64 .ptr .align 1 _Z17avg_pool1d_kernelPKfPfiiii_param_1,
	.param .u32 _Z17avg_pool1d_kernelPKfPfiiii_param_2,
	.param .u32 _Z17avg_pool1d_kernelPKfPfiiii_param_3,
	.param .u32 _Z17avg_pool1d_kernelPKfPfiiii_param_4,
	.param .u32 _Z17avg_pool1d_kernelPKfPfiiii_param_5
)
{
	.reg .pred 	%p<12>;
	.reg .b32 	%r<53>;
	.reg .b32 	%f<85>;
	.reg .b64 	%rd<16>;

	ld.param.u64 	%rd4, [_Z17avg_pool1d_kernelPKfPfiiii_param_0];
	ld.param.u64 	%rd3, [_Z17avg_pool1d_kernelPKfPfiiii_param_1];
	ld.param.u32 	%r30, [_Z17avg_pool1d_kernelPKfPfiiii_param_2];
	ld.param.u32 	%r27, [_Z17avg_pool1d_kernelPKfPfiiii_param_3];
	ld.param.u32 	%r28, [_Z17avg_pool1d_kernelPKfPfiiii_param_4];
	ld.param.u32 	%r29, [_Z17avg_pool1d_kernelPKfPfiiii_param_5];
	cvta.to.global.u64 	%rd1, %rd4;
	mov.u32 	%r31, %ctaid.y;
	mov.u32 	%r32, %ntid.y;
	mov.u32 	%r33, %tid.y;
	mad.lo.s32 	%r1, %r31, %r32, %r33;
	mov.u32 	%r34, %ctaid.x;
	mov.u32 	%r35, %ntid.x;
	mov.u32 	%r36, %tid.x;
	mad.lo.s32 	%r2, %r34, %r35, %r36;
	setp.ge.s32 	%p1, %r1, %r30;
	@%p1 bra 	$L__BB4_16;
	sub.s32 	%r37, %r27, %r28;
	add.s32 	%r3, %r37, 1;
	div.s32 	%r38, %r3, %r29;
	setp.ge.s32 	%p2, %r2, %r38;
	@%p2 bra 	$L__BB4_16;
	setp.lt.s32 	%p3, %r28, 1;
	mov.f32 	%f84, 0f00000000;
	@%p3 bra 	$L__BB4_15;
	mul.lo.s32 	%r4, %r27, %r1;
	mul.lo.s32 	%r5, %r29, %r2;
	add.s32 	%r6, %r5, %r4;
	and.b32  	%r7, %r28, 15;
	setp.lt.u32 	%p4, %r28, 16;
	mov.f32 	%f84, 0f00000000;
	mov.b32 	%r49, 0;
	@%p4 bra 	$L__BB4_6;
	and.b32  	%r49, %r28, 2147483632;
	neg.s32 	%r47, %r49;
	add.s64 	%rd2, %rd1, 32;
	mov.f32 	%f84, 0f00000000;
	mov.u32 	%r46, %r6;
$L__BB4_5:
	.pragma "nounroll";
	mul.wide.s32 	%rd5, %r46, 4;
	add.s64 	%rd6, %rd2, %rd5;
	ld.global.f32 	%f18, [%rd6+-32];
	add.f32 	%f19, %f84, %f18;
	ld.global.f32 	%f20, [%rd6+-28];
	add.f32 	%f21, %f19, %f20;
	ld.global.f32 	%f22, [%rd6+-24];
	add.f32 	%f23, %f21, %f22;
	ld.global.f32 	%f24, [%rd6+-20];
	add.f32 	%f25, %f23, %f24;
	ld.global.f32 	%f26, [%rd6+-16];
	add.f32 	%f27, %f25, %f26;
	ld.global.f32 	%f28, [%rd6+-12];
	add.f32 	%f29, %f27, %f28;
	ld.global.f32 	%f30, [%rd6+-8];
	add.f32 	%f31, %f29, %f30;
	ld.global.f32 	%f32, [%rd6+-4];
	add.f32 	%f33, %f31, %f32;
	ld.global.f32 	%f34, [%rd6];
	add.f32 	%f35, %f33, %f34;
	ld.global.f32 	%f36, [%rd6+4];
	add.f32 	%f37, %f35, %f36;
	ld.global.f32 	%f38, [%rd6+8];
	add.f32 	%f39, %f37, %f38;
	ld.global.f32 	%f40, [%rd6+12];
	add.f32 	%f41, %f39, %f40;
	ld.global.f32 	%f42, [%rd6+16];
	add.f32 	%f43, %f41, %f42;
	ld.global.f32 	%f44, [%rd6+20];
	add.f32 	%f45, %f43, %f44;
	ld.global.f32 	%f46, [%rd6+24];
	add.f32 	%f47, %f45, %f46;
	ld.global.f32 	%f48, [%rd6+28];
	add.f32 	%f84, %f47, %f48;
	add.s32 	%r47, %r47, 16;
	add.s32 	%r46, %r46, 16;
	setp.ne.s32 	%p5, %r47, 0;
	@%p5 bra 	$L__BB4_5;
$L__BB4_6:
	setp.eq.s32 	%p6, %r7, 0;
	@%p6 bra 	$L__BB4_15;
	and.b32  	%r15, %r28, 7;
	setp.lt.u32 	%p7, %r7, 8;
	@%p7 bra 	$L__BB4_9;
	add.s32 	%r40, %r6, %r49;
	mul.wide.s32 	%rd7, %r40, 4;
	add.s64 	%rd8, %rd1, %rd7;
	ld.global.f32 	%f50, [%rd8];
	add.f32 	%f51, %f84, %f50;
	ld.global.f32 	%f52, [%rd8+4];
	add.f32 	%f53, %f51, %f52;
	ld.global.f32 	%f54, [%rd8+8];
	add.f32 	%f55, %f53, %f54;
	ld.global.f32 	%f56, [%rd8+12];
	add.f32 	%f57, %f55, %f56;
	ld.global.f32 	%f58, [%rd8+16];
	add.f32 	%f59, %f57, %f58;
	ld.global.f32 	%f60, [%rd8+20];
	add.f32 	%f61, %f59, %f60;
	ld.global.f32 	%f62, [%rd8+24];
	add.f32 	%f63, %f61, %f62;
	ld.global.f32 	%f64, [%rd8+28];
	add.f32 	%f84, %f63, %f64;
	add.s32 	%r49, %r49, 8;
$L__BB4_9:
	setp.eq.s32 	%p8, %r15, 0;
	@%p8 bra 	$L__BB4_15;
	and.b32  	%r18, %r28, 3;
	setp.lt.u32 	%p9, %r15, 4;
	@%p9 bra 	$L__BB4_12;
	add.s32 	%r41, %r6, %r49;
	mul.wide.s32 	%rd9, %r41, 4;
	add.s64 	%rd10, %rd1, %rd9;
	ld.global.f32 	%f66, [%rd10];
	add.f32 	%f67, %f84, %f66;
	ld.global.f32 	%f68, [%rd10+4];
	add.f32 	%f69, %f67, %f68;
	ld.global.f32 	%f70, [%rd10+8];
	add.f32 	%f71, %f69, %f70;
	ld.global.f32 	%f72, [%rd10+12];
	add.f32 	%f84, %f71, %f72;
	add.s32 	%r49, %r49, 4;
$L__BB4_12:
	setp.eq.s32 	%p10, %r18, 0;
	@%p10 bra 	$L__BB4_15;
	add.s32 	%r42, %r49, %r5;
	add.s32 	%r52, %r42, %r4;
	neg.s32 	%r51, %r18;
$L__BB4_14:
	.pragma "nounroll";
	mul.wide.s32 	%rd11, %r52, 4;
	add.s64 	%rd12, %rd1, %rd11;
	ld.global.f32 	%f73, [%rd12];
	add.f32 	%f84, %f84, %f73;
	add.s32 	%r52, %r52, 1;
	add.s32 	%r51, %r51, 1;
	setp.ne.s32 	%p11, %r51, 0;
	@%p11 bra 	$L__BB4_14;
$L__BB4_15:
	cvt.rn.f32.s32 	%f74, %r28;
	div.rn.f32 	%f75, %f84, %f74;
	mul.lo.s32 	%r43, %r3, %r1;
	div.s32 	%r44, %r43, %r29;
	add.s32 	%r45, %r44, %r2;
	cvta.to.global.u64 	%rd13, %rd3;
	mul.wide.s32 	%rd14, %r45, 4;
	add.s64 	%rd15, %rd13, %rd14;
	st.global.f32 	[%rd15], %f75;
$L__BB4_16:
	ret;

}
	// .globl	_Z18interpolate_kernelPKfPfiii
.visible .entry _Z18interpolate_kernelPKfPfiii(
	.param .u64 .ptr .align 1 _Z18interpolate_kernelPKfPfiii_param_0,
	.param .u64 .ptr .align 1 _Z18interpolate_kernelPKfPfiii_param_1,
	.param .u32 _Z18interpolate_kernelPKfPfiii_param_2,
	.param .u32 _Z18interpolate_kernelPKfPfiii_param_3,
	.param .u32 _Z18interpolate_kernelPKfPfiii_param_4
)
{
	.reg .pred 	%p<5>;
	.reg .b32 	%r<18>;
	.reg .b32 	%f<15>;
	.reg .b64 	%rd<13>;

	ld.param.u64 	%rd3, [_Z18interpolate_kernelPKfPfiii_param_0];
	ld.param.u64 	%rd4, [_Z18interpolate_kernelPKfPfiii_param_1];
	ld.param.u32 	%r7, [_Z18interpolate_kernelPKfPfiii_param_2];
	ld.param.u32 	%r5, [_Z18interpolate_kernelPKfPfiii_param_3];
	ld.param.u32 	%r6, [_Z18interpolate_kernelPKfPfiii_param_4];
	cvta.to.global.u64 	%rd1, %rd4;
	cvta.to.global.u64 	%rd2, %rd3;
	mov.u32 	%r8, %ctaid.y;
	mov.u32 	%r9, %ntid.y;
	mov.u32 	%r10, %tid.y;
	mad.lo.s32 	%r1, %r8, %r9, %r10;
	mov.u32 	%r11, %ctaid.x;
	mov.u32 	%r12, %ntid.x;
	mov.u32 	%r13, %tid.x;
	mad.lo.s32 	%r2, %r11, %r12, %r13;
	setp.ge.s32 	%p1, %r1, %r7;
	setp.ge.s32 	%p2, %r2, %r6;
	or.pred  	%p3, %p1, %p2;
	@%p3 bra 	$L__BB5_4;
	cvt.rn.f32.s32 	%f2, %r5;
	cvt.rn.f32.s32 	%f3, %r6;
	div.rn.f32 	%f4, %f2, %f3;
	cvt.rn.f32.s32 	%f5, %r2;
	mul.f32 	%f1, %f4, %f5;
	cvt.rzi.s32.f32 	%r3, %f1;
	add.s32 	%r4, %r5, -1;
	setp.ge.s32 	%p4, %r3, %r4;
	@%p4 bra 	$L__BB5_3;
	cvt.rn.f32.s32 	%f7, %r3;
	sub.f32 	%f8, %f1, %f7;
	mov.f32 	%f9, 0f3F800000;
	sub.f32 	%f10, %f9, %f8;
	mad.lo.s32 	%r16, %r5, %r1, %r3;
	mul.wide.s32 	%rd9, %r16, 4;
	add.s64 	%rd10, %rd2, %rd9;
	ld.global.f32 	%f11, [%rd10];
	ld.global.f32 	%f12, [%rd10+4];
	mul.f32 	%f13, %f8, %f12;
	fma.rn.f32 	%f14, %f10, %f11, %f13;
	mad.lo.s32 	%r17, %r6, %r1, %r2;
	mul.wide.s32 	%rd11, %r17, 4;
	add.s64 	%rd12, %rd1, %rd11;
	st.global.f32 	[%rd12], %f14;
	bra.uni 	$L__BB5_4;
$L__BB5_3:
	mad.lo.s32 	%r14, %r5, %r1, %r4;
	mul.wide.s32 	%rd5, %r14, 4;
	add.s64 	%rd6, %rd2, %rd5;
	ld.global.f32 	%f6, [%rd6];
	mad.lo.s32 	%r15, %r6, %r1, %r2;
	mul.wide.s32 	%rd7, %r15, 4;
	add.s64 	%rd8, %rd1, %rd7;
	st.global.f32 	[%rd8], %f6;
$L__BB5_4:
	ret;

}
	// .globl	_Z14addcmul_kernelPKfS0_S0_Pfii
.visible .entry _Z14addcmul_kernelPKfS0_S0_Pfii(
	.param .u64 .ptr .align 1 _Z14addcmul_kernelPKfS0_S0_Pfii_param_0,
	.param .u64 .ptr .align 1 _Z14addcmul_kernelPKfS0_S0_Pfii_param_1,
	.param .u64 .ptr .align 1 _Z14addcmul_kernelPKfS0_S0_Pfii_param_2,
	.param .u64 .ptr .align 1 _Z14addcmul_kernelPKfS0_S0_Pfii_param_3,
	.param .u32 _Z14addcmul_kernelPKfS0_S0_Pfii_param_4,
	.param .u32 _Z14addcmul_kernelPKfS0_S0_Pfii_param_5
)
{
	.reg .pred 	%p<4>;
	.reg .b32 	%r<12>;
	.reg .b32 	%f<5>;
	.reg .b64 	%rd<14>;

	ld.param.u64 	%rd1, [_Z14addcmul_kernelPKfS0_S0_Pfii_param_0];
	ld.param.u64 	%rd2, [_Z14addcmul_kernelPKfS0_S0_Pfii_param_1];
	ld.param.u64 	%rd3, [_Z14addcmul_kernelPKfS0_S0_Pfii_param_2];
	ld.param.u64 	%rd4, [_Z14addcmul_kernelPKfS0_S0_Pfii_param_3];
	ld.param.u32 	%r4, [_Z14addcmul_kernelPKfS0_S0_Pfii_param_4];
	ld.param.u32 	%r3, [_Z14addcmul_kernelPKfS0_S0_Pfii_param_5];
	mov.u32 	%r5, %ctaid.y;
	mov.u32 	%r6, %ntid.y;
	mov.u32 	%r7, %tid.y;
	mad.lo.s32 	%r1, %r5, %r6, %r7;
	mov.u32 	%r8, %ctaid.x;
	mov.u32 	%r9, %ntid.x;
	mov.u32 	%r10, %tid.x;
	mad.lo.s32 	%r2, %r8, %r9, %r10;
	setp.ge.s32 	%p1, %r1, %r4;
	setp.ge.s32 	%p2, %r2, %r3;
	or.pred  	%p3, %p1, %p2;
	@%p3 bra 	$L__BB6_2;
	cvta.to.global.u64 	%rd5, %rd1;
	cvta.to.global.u64 	%rd6, %rd2;
	cvta.to.global.u64 	%rd7, %rd3;
	cvta.to.global.u64 	%rd8, %rd4;
	mad.lo.s32 	%r11, %r3, %r1, %r2;
	mul.wide.s32 	%rd9, %r11, 4;
	add.s64 	%rd10, %rd5, %rd9;
	ld.global.f32 	%f1, [%rd10];
	add.s64 	%rd11, %rd6, %rd9;
	ld.global.f32 	%f2, [%rd11];
	add.s64 	%rd12, %rd7, %rd9;
	ld.global.f32 	%f3, [%rd12];
	fma.rn.f32 	%f4, %f2, %f3, %f1;
	add.s64 	%rd13, %rd8, %rd9;
	st.global.f32 	[%rd13], %f4;
$L__BB6_2:
	ret;

}
	// .globl	_Z16normalize_kernelPfS_ii
.visible .entry _Z16normalize_kernelPfS_ii(
	.param .u64 .ptr .align 1 _Z16normalize_kernelPfS_ii_param_0,
	.param .u64 .ptr .align 1 _Z16normalize_kernelPfS_ii_param_1,
	.param .u32 _Z16normalize_kernelPfS_ii_param_2,
	.param .u32 _Z16normalize_kernelPfS_ii_param_3
)
{
	.reg .pred 	%p<13>;
	.reg .b32 	%r<37>;
	.reg .b32 	%f<86>;
	.reg .b64 	%rd<33>;

	ld.param.u64 	%rd9, [_Z16normalize_kernelPfS_ii_param_0];
	ld.param.u64 	%rd8, [_Z16normalize_kernelPfS_ii_param_1];
	ld.param.u32 	%r20, [_Z16normalize_kernelPfS_ii_param_2];
	ld.param.u32 	%r19, [_Z16normalize_kernelPfS_ii_param_3];
	cvta.to.global.u64 	%rd1, %rd9;
	mov.u32 	%r21, %ctaid.y;
	mov.u32 	%r22, %ntid.y;
	mov.u32 	%r23, %tid.y;
	mad.lo.s32 	%r1, %r21, %r22, %r23;
	mov.u32 	%r24, %ctaid.x;
	mov.u32 	%r25, %ntid.x;
	mov.u32 	%r26, %tid.x;
	mad.lo.s32 	%r2, %r24, %r25, %r26;
	setp.ge.s32 	%p1, %r1, %r20;
	setp.ge.s32 	%p2, %r2, %r19;
	or.pred  	%p3, %p1, %p2;
	@%p3 bra 	$L__BB7_15;
	setp.lt.s32 	%p4, %r19, 1;
	mov.f32 	%f85, 0f00000000;
	@%p4 bra 	$L__BB7_14;
	mul.lo.s32 	%r3, %r19, %r1;
	and.b32  	%r4, %r19, 15;
	setp.lt.u32 	%p5, %r19, 16;
	mov.f32 	%f85, 0f00000000;
	mov.b32 	%r34, 0;
	@%p5 bra 	$L__BB7_5;
	and.b32  	%r34, %r19, 2147483632;
	neg.s32 	%r32, %r34;
	mul.wide.u32 	%rd10, %r3, 4;
	add.s64 	%rd11, %rd10, %rd1;
	add.s64 	%rd31, %rd11, 32;
	mov.f32 	%f85, 0f00000000;
$L__BB7_4:
	.pragma "nounroll";
	ld.global.f32 	%f18, [%rd31+-32];
	fma.rn.f32 	%f19, %f18, %f18, %f85;
	ld.global.f32 	%f20, [%rd31+-28];
	fma.rn.f32 	%f21, %f20, %f20, %f19;
	ld.global.f32 	%f22, [%rd31+-24];
	fma.rn.f32 	%f23, %f22, %f22, %f21;
	ld.global.f32 	%f24, [%rd31+-20];
	fma.rn.f32 	%f25, %f24, %f24, %f23;
	ld.global.f32 	%f26, [%rd31+-16];
	fma.rn.f32 	%f27, %f26, %f26, %f25;
	ld.global.f32 	%f28, [%rd31+-12];
	fma.rn.f32 	%f29, %f28, %f28, %f27;
	ld.global.f32 	%f30, [%rd31+-8];
	fma.rn.f32 	%f31, %f30, %f30, %f29;
	ld.global.f32 	%f32, [%rd31+-4];
	fma.rn.f32 	%f33, %f32, %f32, %f31;
	ld.global.f32 	%f34, [%rd31];
	fma.rn.f32 	%f35, %f34, %f34, %f33;
	ld.global.f32 	%f36, [%rd31+4];
	fma.rn.f32 	%f37, %f36, %f36, %f35;
	ld.global.f32 	%f38, [%rd31+8];
	fma.rn.f32 	%f39, %f38, %f38, %f37;
	ld.global.f32 	%f40, [%rd31+12];
	fma.rn.f32 	%f41, %f40, %f40, %f39;
	ld.global.f32 	%f42, [%rd31+16];
	fma.rn.f32 	%f43, %f42, %f42, %f41;
	ld.global.f32 	%f44, [%rd31+20];
	fma.rn.f32 	%f45, %f44, %f44, %f43;
	ld.global.f32 	%f46, [%rd31+24];
	fma.rn.f32 	%f47, %f46, %f46, %f45;
	ld.global.f32 	%f48, [%rd31+28];
	fma.rn.f32 	%f85, %f48, %f48, %f47;
	add.s32 	%r32, %r32, 16;
	add.s64 	%rd31, %rd31, 64;
	setp.ne.s32 	%p6, %r32, 0;
	@%p6 bra 	$L__BB7_4;
$L__BB7_5:
	setp.eq.s32 	%p7, %r4, 0;
	@%p7 bra 	$L__BB7_14;
	and.b32  	%r10, %r19, 7;
	setp.lt.u32 	%p8, %r4, 8;
	@%p8 bra 	$L__BB7_8;
	add.s32 	%r28, %r34, %r3;
	mul.wide.u32 	%rd12, %r28, 4;
	add.s64 	%rd13, %rd1, %rd12;
	ld.global.f32 	%f50, [%rd13];
	fma.rn.f32 	%f51, %f50, %f50, %f85;
	cvt.u64.u32 	%rd14, %r3;
	cvt.u64.u32 	%rd15, %r34;
	add.s64 	%rd16, %rd15, %rd14;
	shl.b64 	%rd17, %rd16, 2;
	add.s64 	%rd18, %rd1, %rd17;
	ld.global.f32 	%f52, [%rd18+4];
	fma.rn.f32 	%f53, %f52, %f52, %f51;
	ld.global.f32 	%f54, [%rd18+8];
	fma.rn.f32 	%f55, %f54, %f54, %f53;
	ld.global.f32 	%f56, [%rd18+12];
	fma.rn.f32 	%f57, %f56, %f56, %f55;
	ld.global.f32 	%f58, [%rd18+16];
	fma.rn.f32 	%f59, %f58, %f58, %f57;
	ld.global.f32 	%f60, [%rd18+20];
	fma.rn.f32 	%f61, %f60, %f60, %f59;
	ld.global.f32 	%f62, [%rd18+24];
	fma.rn.f32 	%f63, %f62, %f62, %f61;
	ld.global.f32 	%f64, [%rd18+28];
	fma.rn.f32 	%f85, %f64, %f64, %f63;
	add.s32 	%r34, %r34, 8;
$L__BB7_8:
	setp.eq.s32 	%p9, %r10, 0;
	@%p9 bra 	$L__BB7_14;
	and.b32  	%r13, %r19, 3;
	setp.lt.u32 	%p10, %r10, 4;
	@%p10 bra 	$L__BB7_11;
	add.s32 	%r29, %r34, %r3;
	mul.wide.u32 	%rd19, %r29, 4;
	add.s64 	%rd20, %rd1, %rd19;
	ld.global.f32 	%f66, [%rd20];
	fma.rn.f32 	%f67, %f66, %f66, %f85;
	cvt.u64.u32 	%rd21, %r3;
	cvt.u64.u32 	%rd22, %r34;
	add.s64 	%rd23, %rd22, %rd21;
	shl.b64 	%rd24, %rd23, 2;
	add.s64 	%rd25, %rd1, %rd24;
	ld.global.f32 	%f68, [%rd25+4];
	fma.rn.f32 	%f69, %f68, %f68, %f67;
	ld.global.f32 	%f70, [%rd25+8];
	fma.rn.f32 	%f71, %f70, %f70, %f69;
	ld.global.f32 	%f72, [%rd25+12];
	fma.rn.f32 	%f85, %f72, %f72, %f71;
	add.s32 	%r34, %r34, 4;
$L__BB7_11:
	setp.eq.s32 	%p11, %r13, 0;
	@%p11 bra 	$L__BB7_14;
	add.s32 	%r30, %r34, %r3;
	mul.wide.u32 	%rd26, %r30, 4;
	add.s64 	%rd32, %rd1, %rd26;
	neg.s32 	%r36, %r13;
$L__BB7_13:
	.pragma "nounroll";
	ld.global.f32 	%f73, [%rd32];
	fma.rn.f32 	%f85, %f73, %f73, %f85;
	add.s64 	%rd32, %rd32, 4;
	add.s32 	%r36, %r36, 1;
	setp.ne.s32 	%p12, %r36, 0;
	@%p12 bra 	$L__BB7_13;
$L__BB7_14:
	mad.lo.s32 	%r31, %r19, %r1, %r2;
	mul.wide.s32 	%rd27, %r31, 4;
	add.s64 	%rd28, %rd1, %rd27;
	ld.global.f32 	%f74, [%rd28];
	rsqrt.approx.f32 	%f75, %f85;
	mul.f32 	%f76, %f74, %f75;
	cvta.to.global.u64 	%rd29, %rd8;
	add.s64 	%rd30, %rd29, %rd27;
	st.global.f32 	[%rd30], %f76;
$L__BB7_15:
	ret;

}


// ===== COMPILED SASS (sm_100) =====

	.target	sm_100

	.elftype	@"ET_EXEC"


//--------------------- .note.nv.tkinfo           --------------------------
	.section	.note.nv.tkinfo,"",@"SHT_NOTE"
	.sectionflags	@"SHF_NOTE_NV_TKINFO"
	.tkinfo
        /*0018*/ 	.word	0x00000002
        /*0030*/ 	.string	""
        /*0030*/ 	.string	"ptxas"
        /*0030*/ 	.string	"Cuda compilation tools, release 13.0, V13.0.88"
        /*0030*/ 	.string	"Build cuda_13.0.r13.0/compiler.36424714_0"
        /*0030*/ 	.string	"-arch sm_100 -m 64 "



//--------------------- .note.nv.cuinfo           --------------------------
	.section	.note.nv.cuinfo,"",@"SHT_NOTE"
	.sectionflags	@"SHF_NOTE_NV_CUINFO"
        /*0018*/ 	.short	0x0002
        /*001a*/ 	.short	0x0064
        /*001c*/ 	.short	0x0082
	.zero		2


//--------------------- .nv.info                  --------------------------
	.section	.nv.info,"",@"SHT_CUDA_INFO"
	.align	4


	//----- nvinfo : EIATTR_REGCOUNT
	.align		4
        /*0000*/ 	.byte	0x04, 0x2f
        /*0002*/ 	.short	(.L_1 - .L_0)
	.align		4
.L_0:
        /*0004*/ 	.word	index@(_Z23spectral_rolloff_kernelPKfS0_Pfii)
        /*0008*/ 	.word	0x0000001e


	//----- nvinfo : EIATTR_FRAME_SIZE
	.align		4
.L_1:
        /*000c*/ 	.byte	0x04, 0x11
        /*000e*/ 	.short	(.L_3 - .L_2)
	.align		4
.L_2:
        /*0010*/ 	.word	index@(_Z23spectral_rolloff_kernelPKfS0_Pfii)
        /*0014*/ 	.word	0x00000000


	//----- nvinfo : EIATTR_REGCOUNT
	.align		4
.L_3:
        /*0018*/ 	.byte	0x04, 0x2f
        /*001a*/ 	.short	(.L_5 - .L_4)
	.align		4
.L_4:
        /*001c*/ 	.word	index@(_Z22fft_abs_squared_kernelPKfPfii)
        /*0020*/ 	.word	0x0000000a


	//----- nvinfo : EIATTR_FRAME_SIZE
	.align		4
.L_5:
        /*0024*/ 	.byte	0x04, 0x11
        /*0026*/ 	.short	(.L_7 - .L_6)
	.align		4
.L_6:
        /*0028*/ 	.word	index@(_Z22fft_abs_squared_kernelPKfPfii)
        /*002c*/ 	.word	0x00000000


	//----- nvinfo : EIATTR_REGCOUNT
	.align		4
.L_7:
        /*0030*/ 	.byte	0x04, 0x2f
        /*0032*/ 	.short	(.L_9 - .L_8)
	.align		4
.L_8:
        /*0034*/ 	.word	index@(_Z11roll_kernelPfii)
        /*0038*/ 	.word	0x0000000a


	//----- nvinfo : EIATTR_FRAME_SIZE
	.align		4
.L_9:
        /*003c*/ 	.byte	0x04, 0x11
        /*003e*/ 	.short	(.L_11 - .L_10)
	.align		4
.L_10:
        /*0040*/ 	.word	index@(_Z11roll_kernelPfii)
        /*0044*/ 	.word	0x00000000


	//----- nvinfo : EIATTR_REGCOUNT
	.align		4
.L_11:
        /*0048*/ 	.byte	0x04, 0x2f
        /*004a*/ 	.short	(.L_13 - .L_12)
	.align		4
.L_12:
        /*004c*/ 	.word	index@(_Z11mean_kernelPKfPfii)
        /*0050*/ 	.word	0x0000001f


	//----- nvinfo : EIATTR_FRAME_SIZE
	.align		4
.L_13:
        /*0054*/ 	.byte	0x04, 0x11
        /*0056*/ 	.short	(.L_15 - .L_14)
	.align		4
.L_14:
        /*0058*/ 	.word	index@($__internal_2_$__cuda_sm3x_div_rn_noftz_f32_slowpath)
        /*005c*/ 	.word	0x00000000


	//----- nvinfo : EIATTR_FRAME_SIZE
	.align		4
.L_15:
        /*0060*/ 	.byte	0x04, 0x11
        /*0062*/ 	.short	(.L_17 - .L_16)
	.align		4
.L_16:
        /*0064*/ 	.word	index@(_Z11mean_kernelPKfPfii)
        /*0068*/ 	.word	0x00000000


	//----- nvinfo : EIATTR_REGCOUNT
	.align		4
.L_17:
        /*006c*/ 	.byte	0x04, 0x2f
        /*006e*/ 	.short	(.L_19 - .L_18)
	.align		4
.L_18:
        /*0070*/ 	.word	index@(_Z17avg_pool1d_kernelPKfPfiiii)
        /*0074*/ 	.word	0x0000001f


	//----- nvinfo : EIATTR_FRAME_SIZE
	.align		4
.L_19:
        /*0078*/ 	.byte	0x04, 0x11
        /*007a*/ 	.short	(.L_21 - .L_20)
	.align		4
.L_20:
        /*007c*/ 	.word	index@($__internal_1_$__cuda_sm3x_div_rn_noftz_f32_slowpath)
        /*0080*/ 	.word	0x00000000


	//----- nvinfo : EIATTR_FRAME_SIZE
	.align		4
.L_21:
        /*0084*/ 	.byte	0x04, 0x11
        /*0086*/ 	.short	(.L_23 - .L_22)
	.align		4
.L_22:
        /*0088*/ 	.word	index@(_Z17avg_pool1d_kernelPKfPfiiii)
        /*008c*/ 	.word	0x00000000


	//----- nvinfo : EIATTR_REGCOUNT
	.align		4
.L_23:
        /*0090*/ 	.byte	0x04, 0x2f
        /*0092*/ 	.short	(.L_25 - .L_24)
	.align		4
.L_24:
        /*0094*/ 	.word	index@(_Z18interpolate_kernelPKfPfiii)
        /*0098*/ 	.word	0x00000010


	//----- nvinfo : EIATTR_FRAME_SIZE
	.align		4
.L_25:
        /*009c*/ 	.byte	0x04, 0x11
        /*009e*/ 	.short	(.L_27 - .L_26)
	.align		4
.L_26:
        /*00a0*/ 	.word	index@($__internal_0_$__cuda_sm3x_div_rn_noftz_f32_slowpath)
        /*00a4*/ 	.word	0x00000000


	//----- nvinfo : EIATTR_FRAME_SIZE
	.align		4
.L_27:
        /*00a8*/ 	.byte	0x04, 0x11
        /*00aa*/ 	.short	(.L_29 - .L_28)
	.align		4
.L_28:
        /*00ac*/ 	.word	index@(_Z18interpolate_kernelPKfPfiii)
        /*00b0*/ 	.word	0x00000000


	//----- nvinfo : EIATTR_REGCOUNT
	.align		4
.L_29:
        /*00b4*/ 	.byte	0x04, 0x2f
        /*00b6*/ 	.short	(.L_31 - .L_30)
	.align		4
.L_30:
        /*00b8*/ 	.word	index@(_Z14addcmul_kernelPKfS0_S0_Pfii)
        /*00bc*/ 	.word	0x0000000e


	//----- nvinfo : EIATTR_FRAME_SIZE
	.align		4
.L_31:
        /*00c0*/ 	.byte	0x04, 0x11
        /*00c2*/ 	.short	(.L_33 - .L_32)
	.align		4
.L_32:
        /*00c4*/ 	.word	index@(_Z14addcmul_kernelPKfS0_S0_Pfii)
        /*00c8*/ 	.word	0x00000000


	//----- nvinfo : EIATTR_REGCOUNT
	.align		4
.L_33:
        /*00cc*/ 	.byte	0x04, 0x2f
        /*00ce*/ 	.short	(.L_35 - .L_34)
	.align		4
.L_34:
        /*00d0*/ 	.word	index@(_Z16normalize_kernelPfS_ii)
        /*00d4*/ 	.word	0x00000020


	//----- nvinfo : EIATTR_FRAME_SIZE
	.align		4
.L_35:
        /*00d8*/ 	.byte	0x04, 0x11
        /*00da*/ 	.short	(.L_37 - .L_36)
	.align		4
.L_36:
        /*00dc*/ 	.word	index@(_Z16normalize_kernelPfS_ii)
        /*00e0*/ 	.word	0x00000000


	//----- nvinfo : EIATTR_MIN_STACK_SIZE
	.align		4
.L_37:
        /*00e4*/ 	.byte	0x04, 0x12
        /*00e6*/ 	.short	(.L_39 - .L_38)
	.align		4
.L_38:
        /*00e8*/ 	.word	index@(_Z16normalize_kernelPfS_ii)
        /*00ec*/ 	.word	0x00000000


	//----- nvinfo : EIATTR_MIN_STACK_SIZE
	.align		4
.L_39:
        /*00f0*/ 	.byte	0x04, 0x12
        /*00f2*/ 	.short	(.L_41 - .L_40)
	.align		4
.L_40:
        /*00f4*/ 	.word	index@(_Z14addcmul_kernelPKfS0_S0_Pfii)
        /*00f8*/ 	.word	0x00000000


	//----- nvinfo : EIATTR_MIN_STACK_SIZE
	.align		4
.L_41:
        /*00fc*/ 	.byte	0x04, 0x12
        /*00fe*/ 	.short	(.L_43 - .L_42)
	.align		4
.L_42:
        /*0100*/ 	.word	index@(_Z18interpolate_kernelPKfPfiii)
        /*0104*/ 	.word	0x00000000


	//----- nvinfo : EIATTR_MIN_STACK_SIZE
	.align		4
.L_43:
        /*0108*/ 	.byte	0x04, 0x12
        /*010a*/ 	.short	(.L_45 - .L_44)
	.align		4
.L_44:
        /*010c*/ 	.word	index@(_Z17avg_pool1d_kernelPKfPfiiii)
        /*0110*/ 	.word	0x00000000


	//----- nvinfo : EIATTR_MIN_STACK_SIZE
	.align		4
.L_45:
        /*0114*/ 	.byte	0x04, 0x12
        /*0116*/ 	.short	(.L_47 - .L_46)
	.align		4
.L_46:
        /*0118*/ 	.word	index@(_Z11mean_kernelPKfPfii)
        /*011c*/ 	.word	0x00000000


	//----- nvinfo : EIATTR_MIN_STACK_SIZE
	.align		4
.L_47:
        /*0120*/ 	.byte	0x04, 0x12
        /*0122*/ 	.short	(.L_49 - .L_48)
	.align		4
.L_48:
        /*0124*/ 	.word	index@(_Z11roll_kernelPfii)
        /*0128*/ 	.word	0x00000000


	//----- nvinfo : EIATTR_MIN_STACK_SIZE
	.align		4
.L_49:
        /*012c*/ 	.byte	0x04, 0x12
        /*012e*/ 	.short	(.L_51 - .L_50)
	.align		4
.L_50:
        /*0130*/ 	.word	index@(_Z22fft_abs_squared_kernelPKfPfii)
        /*0134*/ 	.word	0x00000000


	//----- nvinfo : EIATTR_MIN_STACK_SIZE
	.align		4
.L_51:
        /*0138*/ 	.byte	0x04, 0x12
        /*013a*/ 	.short	(.L_53 - .L_52)
	.align		4
.L_52:
        /*013c*/ 	.word	index@(_Z23spectral_rolloff_kernelPKfS0_Pfii)
        /*0140*/ 	.word	0x00000000
.L_53:


//--------------------- .nv.compat                --------------------------
	.section	.nv.compat,"",@"SHT_CUDA_COMPAT_INFO"
	.align	4
        /*0000*/ 	.byte	0x02, 0x09, 0x00, 0x00, 0x02, 0x02, 0x01, 0x00, 0x02, 0x05, 0x05, 0x00, 0x03, 0x07, 0x01, 0x01
        /*0010*/ 	.byte	0x02, 0x03, 0x00, 0x00, 0x02, 0x06, 0x01, 0x00, 0x04, 0x0b, 0x08, 0x00, 0x01, 0x00, 0x00, 0x00
        /*0020*/ 	.byte	0x00, 0x00, 0x00, 0x00


//--------------------- .nv.info._Z16normalize_kernelPfS_ii --------------------------
	.section	.nv.info._Z16normalize_kernelPfS_ii,"",@"SHT_CUDA_INFO"
	.sectionflags	@""
	.align	4


	//----- nvinfo : EIATTR_CUDA_API_VERSION
	.align		4
        /*0000*/ 	.byte	0x04, 0x37
        /*0002*/ 	.short	(.L_55 - .L_54)
.L_54:
        /*0004*/ 	.word	0x00000082


	//----- nvinfo : EIATTR_KPARAM_INFO
	.align		4
.L_55:
        /*0008*/ 	.byte	0x04, 0x17
        /*000a*/ 	.short	(.L_57 - .L_56)
.L_56:
        /*000c*/ 	.word	0x00000000
        /*0010*/ 	.short	0x0003
        /*0012*/ 	.short	0x0014
        /*0014*/ 	.byte	0x00, 0xf0, 0x11, 0x00


	//----- nvinfo : EIATTR_KPARAM_INFO
	.align		4
.L_57:
        /*0018*/ 	.byte	0x04, 0x17
        /*001a*/ 	.short	(.L_59 - .L_58)
.L_58:
        /*001c*/ 	.word	0x00000000
        /*0020*/ 	.short	0x0002
        /*0022*/ 	.short	0x0010
        /*0024*/ 	.byte	0x00, 0xf0, 0x11, 0x00


	//----- nvinfo : EIATTR_KPARAM_INFO
	.align		4
.L_59:
        /*0028*/ 	.byte	0x04, 0x17
        /*002a*/ 	.short	(.L_61 - .L_60)
.L_60:
        /*002c*/ 	.word	0x00000000
        /*0030*/ 	.short	0x0001
        /*0032*/ 	.short	0x0008
        /*0034*/ 	.byte	0x00, 0xf5, 0x21, 0x00


	//----- nvinfo : EIATTR_KPARAM_INFO
	.align		4
.L_61:
        /*0038*/ 	.byte	0x04, 0x17
        /*003a*/ 	.short	(.L_63 - .L_62)
.L_62:
        /*003c*/ 	.word	0x00000000
        /*0040*/ 	.short	0x0000
        /*0042*/ 	.short	0x0000
        /*0044*/ 	.byte	0x00, 0xf5, 0x21, 0x00


	//----- nvinfo : EIATTR_SPARSE_MMA_MASK
	.align		4
.L_63:
        /*0048*/ 	.byte	0x03, 0x50
        /*004a*/ 	.short	0x0000


	//----- nvinfo : EIATTR_MAXREG_COUNT
	.align		4
        /*004c*/ 	.byte	0x03, 0x1b
        /*004e*/ 	.short	0x00ff


	//----- nvinfo : EIATTR_MERCURY_ISA_VERSION
	.align		4
        /*0050*/ 	.byte	0x03, 0x5f
        /*0052*/ 	.short	0x0101


	//----- nvinfo : EIATTR_VRC_CTA_INIT_COUNT
	.align		4
        /*0054*/ 	.byte	0x02, 0x4a
	.zero		1
	.zero		1


	//----- nvinfo : EIATTR_EXIT_INSTR_OFFSETS
	.align		4
        /*0058*/ 	.byte	0x04, 0x1c
        /*005a*/ 	.short	(.L_65 - .L_64)


	//   ....[0]....
.L_64:
        /*005c*/ 	.word	0x000000c0


	//   ....[1]....
        /*0060*/ 	.word	0x00000930


	//----- nvinfo : EIATTR_CBANK_PARAM_SIZE
	.align		4
.L_65:
        /*0064*/ 	.byte	0x03, 0x19
        /*0066*/ 	.short	0x0018


	//----- nvinfo : EIATTR_PARAM_CBANK
	.align		4
        /*0068*/ 	.byte	0x04, 0x0a
        /*006a*/ 	.short	(.L_67 - .L_66)
	.align		4
.L_66:
        /*006c*/ 	.word	index@(.nv.constant0._Z16normalize_kernelPfS_ii)
        /*0070*/ 	.short	0x0380
        /*0072*/ 	.short	0x0018


	//----- nvinfo : EIATTR_SW_WAR
	.align		4
.L_67:
        /*0074*/ 	.byte	0x04, 0x36
        /*0076*/ 	.short	(.L_69 - .L_68)
.L_68:
        /*0078*/ 	.word	0x00000008
.L_69:


//--------------------- .nv.info._Z14addcmul_kernelPKfS0_S0_Pfii --------------------------
	.section	.nv.info._Z14addcmul_kernelPKfS0_S0_Pfii,"",@"SHT_CUDA_INFO"
	.sectionflags	@""
	.align	4


	//----- nvinfo : EIATTR_CUDA_API_VERSION
	.align		4
        /*0000*/ 	.byte	0x04, 0x37
        /*0002*/ 	.short	(.L_71 - .L_70)
.L_70:
        /*0004*/ 	.word	0x00000082


	//----- nvinfo : EIATTR_KPARAM_INFO
	.align		4
.L_71:
        /*0008*/ 	.byte	0x04, 0x17
        /*000a*/ 	.short	(.L_73 - .L_72)
.L_72:
        /*000c*/ 	.word	0x00000000
        /*0010*/ 	.short	0x0005
        /*0012*/ 	.short	0x0024
        /*0014*/ 	.byte	0x00, 0xf0, 0x11, 0x00


	//----- nvinfo : EIATTR_KPARAM_INFO
	.align		4
.L_73:
        /*0018*/ 	.byte	0x04, 0x17
        /*001a*/ 	.short	(.L_75 - .L_74)
.L_74:
        /*001c*/ 	.word	0x00000000
        /*0020*/ 	.short	0x0004
        /*0022*/ 	.short	0x0020
        /*0024*/ 	.byte	0x00, 0xf0, 0x11, 0x00


	//----- nvinfo : EIATTR_KPARAM_INFO
	.align		4
.L_75:
        /*0028*/ 	.byte	0x04, 0x17
        /*002a*/ 	.short	(.L_77 - .L_76)
.L_76:
        /*002c*/ 	.word	0x00000000
        /*0030*/ 	.short	0x0003
        /*0032*/ 	.short	0x0018
        /*0034*/ 	.byte	0x00, 0xf5, 0x21, 0x00


	//----- nvinfo : EIATTR_KPARAM_INFO
	.align		4
.L_77:
        /*0038*/ 	.byte	0x04, 0x17
        /*003a*/ 	.short	(.L_79 - .L_78)
.L_78:
        /*003c*/ 	.word	0x00000000
        /*0040*/ 	.short	0x0002
        /*0042*/ 	.short	0x0010
        /*0044*/ 	.byte	0x00, 0xf5, 0x21, 0x00


	//----- nvinfo : EIATTR_KPARAM_INFO
	.align		4
.L_79:
        /*0048*/ 	.byte	0x04, 0x17
        /*004a*/ 	.short	(.L_81 - .L_80)
.L_80:
        /*004c*/ 	.word	0x00000000
        /*0050*/ 	.short	0x0001
        /*0052*/ 	.short	0x0008
        /*0054*/ 	.byte	0x00, 0xf5, 0x21, 0x00


	//----- nvinfo : EIATTR_KPARAM_INFO
	.align		4
.L_81:
        /*0058*/ 	.byte	0x04, 0x17
        /*005a*/ 	.short	(.L_83 - .L_82)
.L_82:
        /*005c*/ 	.word	0x00000000
        /*0060*/ 	.short	0x0000
        /*0062*/ 	.short	0x0000
        /*0064*/ 	.byte	0x00, 0xf5, 0x21, 0x00


	//----- nvinfo : EIATTR_SPARSE_MMA_MASK
	.align		4
.L_83:
        /*0068*/ 	.byte	0x03, 0x50
        /*006a*/ 	.short	0x0000


	//----- nvinfo : EIATTR_MAXREG_COUNT
	.align		4
        /*006c*/ 	.byte	0x03, 0x1b
        /*006e*/ 	.short	0x00ff


	//----- nvinfo : EIATTR_MERCURY_ISA_VERSION
	.align		4
        /*0070*/ 	.byte	0x03, 0x5f
        /*0072*/ 	.short	0x0101


	//----- nvinfo : EIATTR_VRC_CTA_INIT_COUNT
	.align		4
        /*0074*/ 	.byte	0x02, 0x4a
	.zero		1
	.zero		1


	//----- nvinfo : EIATTR_EXIT_INSTR_OFFSETS
	.align		4
        /*0078*/ 	.byte	0x04, 0x1c
        /*007a*/ 	.short	(.L_85 - .L_84)


	//   ....[0]....
.L_84:
        /*007c*/ 	.word	0x000000c0


	//   ....[1]....
        /*0080*/ 	.word	0x000001c0


	//----- nvinfo : EIATTR_CBANK_PARAM_SIZE
	.align		4
.L_85:
        /*0084*/ 	.byte	0x03, 0x19
        /*0086*/ 	.short	0x0028


	//----- nvinfo : EIATTR_PARAM_CBANK
	.align		4
        /*0088*/ 	.byte	0x04, 0x0a
        /*008a*/ 	.short	(.L_87 - .L_86)
	.align		4
.L_86:
        /*008c*/ 	.word	index@(.nv.constant0._Z14addcmul_kernelPKfS0_S0_Pfii)
        /*0090*/ 	.short	0x0380
        /*0092*/ 	.short	0x0028


	//----- nvinfo : EIATTR_SW_WAR
	.align		4
.L_87:
        /*0094*/ 	.byte	0x04, 0x36
        /*0096*/ 	.short	(.L_89 - .L_88)
.L_88:
        /*0098*/ 	.word	0x00000008
.L_89:


//--------------------- .nv.info._Z18interpolate_kernelPKfPfiii --------------------------
	.section	.nv.info._Z18interpolate_kernelPKfPfiii,"",@"SHT_CUDA_INFO"
	.sectionflags	@""
	.align	4


	//----- nvinfo : EIATTR_CUDA_API_VERSION
	.align		4
        /*0000*/ 	.byte	0x04, 0x37
        /*0002*/ 	.short	(.L_91 - .L_90)
.L_90:
        /*0004*/ 	.word	0x00000082


	//----- nvinfo : EIATTR_KPARAM_INFO
	.align		4
.L_91:
        /*0008*/ 	.byte	0x04, 0x17
        /*000a*/ 	.short	(.L_93 - .L_92)
.L_92:
        /*000c*/ 	.word	0x00000000
        /*0010*/ 	.short	0x0004
        /*0012*/ 	.short	0x0018
        /*0014*/ 	.byte	0x00, 0xf0, 0x11, 0x00


	//----- nvinfo : EIATTR_KPARAM_INFO
	.align		4
.L_93:
        /*0018*/ 	.byte	0x04, 0x17
        /*001a*/ 	.short	(.L_95 - .L_94)
.L_94:
        /*001c*/ 	.word	0x00000000
        /*0020*/ 	.short	0x0003
        /*0022*/ 	.short	0x0014
        /*0024*/ 	.byte	0x00, 0xf0, 0x11, 0x00


	//----- nvinfo : EIATTR_KPARAM_INFO
	.align		4
.L_95:
        /*0028*/ 	.byte	0x04, 0x17
        /*002a*/ 	.short	(.L_97 - .L_96)
.L_96:
        /*002c*/ 	.word	0x00000000
        /*0030*/ 	.short	0x0002
        /*0032*/ 	.short	0x0010
        /*0034*/ 	.byte	0x00, 0xf0, 0x11, 0x00


	//----- nvinfo : EIATTR_KPARAM_INFO
	.align		4
.L_97:
        /*0038*/ 	.byte	0x04, 0x17
        /*003a*/ 	.short	(.L_99 - .L_98)
.L_98:
        /*003c*/ 	.word	0x00000000
        /*0040*/ 	.short	0x0001
        /*0042*/ 	.short	0x0008
        /*0044*/ 	.byte	0x00, 0xf5, 0x21, 0x00


	//----- nvinfo : EIATTR_KPARAM_INFO
	.align		4
.L_99:
        /*0048*/ 	.byte	0x04, 0x17
        /*004a*/ 	.short	(.L_101 - .L_100)
.L_100:
        /*004c*/ 	.word	0x00000000
        /*0050*/ 	.short	0x0000
        /*0052*/ 	.short	0x0000
        /*0054*/ 	.byte	0x00, 0xf5, 0x21, 0x00


	//----- nvinfo : EIATTR_SPARSE_MMA_MASK
	.align		4
.L_101:
        /*0058*/ 	.byte	0x03, 0x50
        /*005a*/ 	.short	0x0000


	//----- nvinfo : EIATTR_MAXREG_COUNT
	.align		4
        /*005c*/ 	.byte	0x03, 0x1b
        /*005e*/ 	.short	0x00ff


	//----- nvinfo : EIATTR_MERCURY_ISA_VERSION
	.align		4
        /*0060*/ 	.byte	0x03, 0x5f
        /*0062*/ 	.short	0x0101


	//----- nvinfo : EIATTR_VRC_CTA_INIT_COUNT
	.align		4
        /*0064*/ 	.byte	0x02, 0x4a
	.zero		1
	.zero		1


	//----- nvinfo : EIATTR_EXIT_INSTR_OFFSETS
	.align		4
        /*0068*/ 	.byte	0x04, 0x1c
        /*006a*/ 	.short	(.L_103 - .L_102)


	//   ....[0]....
.L_102:
        /*006c*/ 	.word	0x000000d0


	//   ....[1]....
        /*0070*/ 	.word	0x00000330


	//   ....[2]....
        /*0074*/ 	.word	0x000003d0


	//----- nvinfo : EIATTR_CRS_STACK_SIZE
	.align		4
.L_103:
        /*0078*/ 	.byte	0x04, 0x1e
        /*007a*/ 	.short	(.L_105 - .L_104)
.L_104:
        /*007c*/ 	.word	0x00000000


	//----- nvinfo : EIATTR_CBANK_PARAM_SIZE
	.align		4
.L_105:
        /*0080*/ 	.byte	0x03, 0x19
        /*0082*/ 	.short	0x001c


	//----- nvinfo : EIATTR_PARAM_CBANK
	.align		4
        /*0084*/ 	.byte	0x04, 0x0a
        /*0086*/ 	.short	(.L_107 - .L_106)
	.align		4
.L_106:
        /*0088*/ 	.word	index@(.nv.constant0._Z18interpolate_kernelPKfPfiii)
        /*008c*/ 	.short	0x0380
        /*008e*/ 	.short	0x001c


	//----- nvinfo : EIATTR_SW_WAR
	.align		4
.L_107:
        /*0090*/ 	.byte	0x04, 0x36
        /*0092*/ 	.short	(.L_109 - .L_108)
.L_108:
        /*0094*/ 	.word	0x00000008
.L_109:


//--------------------- .nv.info._Z17avg_pool1d_kernelPKfPfiiii --------------------------
	.section	.nv.info._Z17avg_pool1d_kernelPKfPfiiii,"",@"SHT_CUDA_INFO"
	.sectionflags	@""
	.align	4


	//----- nvinfo : EIATTR_CUDA_API_VERSION
	.align		4
        /*0000*/ 	.byte	0x04, 0x37
        /*0002*/ 	.short	(.L_111 - .L_110)
.L_110:
        /*0004*/ 	.word	0x00000082


	//----- nvinfo : EIATTR_KPARAM_INFO
	.align		4
.L_111:
        /*0008*/ 	.byte	0x04, 0x17
        /*000a*/ 	.short	(.L_113 - .L_112)
.L_112:
        /*000c*/ 	.word	0x00000000
        /*0010*/ 	.short	0x0005
        /*0012*/ 	.short	0x001c
        /*0014*/ 	.byte	0x00, 0xf0, 0x11, 0x00


	//----- nvinfo : EIATTR_KPARAM_INFO
	.align		4
.L_113:
        /*0018*/ 	.byte	0x04, 0x17
        /*001a*/ 	.short	(.L_115 - .L_114)
.L_114:
        /*001c*/ 	.word	0x00000000
        /*0020*/ 	.short	0x0004
        /*0022*/ 	.short	0x0018
        /*0024*/ 	.byte	0x00, 0xf0, 0x11, 0x00


	//----- nvinfo : EIATTR_KPARAM_INFO
	.align		4
.L_115:
        /*0028*/ 	.byte	0x04, 0x17
        /*002a*/ 	.short	(.L_117 - .L_116)
.L_116:
        /*002c*/ 	.word	0x00000000
        /*0030*/ 	.short	0x0003
        /*0032*/ 	.short	0x0014
        /*0034*/ 	.byte	0x00, 0xf0, 0x11, 0x00


	//----- nvinfo : EIATTR_KPARAM_INFO
	.align		4
.L_117:
        /*0038*/ 	.byte	0x04, 0x17
        /*003a*/ 	.short	(.L_119 - .L_118)
.L_118:
        /*003c*/ 	.word	0x00000000
        /*0040*/ 	.short	0x0002
        /*0042*/ 	.short	0x0010
        /*0044*/ 	.byte	0x00, 0xf0, 0x11, 0x00


	//----- nvinfo : EIATTR_KPARAM_INFO
	.align		4
.L_119:
        /*0048*/ 	.byte	0x04, 0x17
        /*004a*/ 	.short	(.L_121 - .L_120)
.L_120:
        /*004c*/ 	.word	0x00000000
        /*0050*/ 	.short	0x0001
        /*0052*/ 	.short	0x0008
        /*0054*/ 	.byte	0x00, 0xf5, 0x21, 0x00


	//----- nvinfo : EIATTR_KPARAM_INFO
	.align		4
.L_121:
        /*0058*/ 	.byte	0x04, 0x17
        /*005a*/ 	.short	(.L_123 - .L_122)
.L_122:
        /*005c*/ 	.word	0x00000000
        /*0060*/ 	.short	0x0000
        /*0062*/ 	.short	0x0000
        /*0064*/ 	.byte	0x00, 0xf5, 0x21, 0x00


	//----- nvinfo : EIATTR_SPARSE_MMA_MASK
	.align		4
.L_123:
        /*0068*/ 	.byte	0x03, 0x50
        /*006a*/ 	.short	0x0000


	//----- nvinfo : EIATTR_MAXREG_COUNT
	.align		4
        /*006c*/ 	.byte	0x03, 0x1b
        /*006e*/ 	.short	0x00ff


	//----- nvinfo : EIATTR_MERCURY_ISA_VERSION
	.align		4
        /*0070*/ 	.byte	0x03, 0x5f
        /*0072*/ 	.short	0x0101


	//----- nvinfo : EIATTR_VRC_CTA_INIT_COUNT
	.align		4
        /*0074*/ 	.byte	0x02, 0x4a
	.zero		1
	.zero		1


	//----- nvinfo : EIATTR_EXIT_INSTR_OFFSETS
	.align		4
        /*0078*/ 	.byte	0x04, 0x1c
        /*007a*/ 	.short	(.L_125 - .L_124)


	//   ....[0]....
.L_124:
        /*007c*/ 	.word	0x000000b0


	//   ....[1]....
        /*0080*/ 	.word	0x00000270


	//   ....[2]....
        /*0084*/ 	.word	0x00000c40


	//----- nvinfo : EIATTR_CRS_STACK_SIZE
	.align		4
.L_125:
        /*0088*/ 	.byte	0x04, 0x1e
        /*008a*/ 	.short	(.L_127 - .L_126)
.L_126:
        /*008c*/ 	.word	0x00000000


	//----- nvinfo : EIATTR_CBANK_PARAM_SIZE
	.align		4
.L_127:
        /*0090*/ 	.byte	0x03, 0x19
        /*0092*/ 	.short	0x0020


	//----- nvinfo : EIATTR_PARAM_CBANK
	.align		4
        /*0094*/ 	.byte	0x04, 0x0a
        /*0096*/ 	.short	(.L_129 - .L_128)
	.align		4
.L_128:
        /*0098*/ 	.word	index@(.nv.constant0._Z17avg_pool1d_kernelPKfPfiiii)
        /*009c*/ 	.short	0x0380
        /*009e*/ 	.short	0x0020


	//----- nvinfo : EIATTR_SW_WAR
	.align		4
.L_129:
        /*00a0*/ 	.byte	0x04, 0x36
        /*00a2*/ 	.short	(.L_131 - .L_130)
.L_130:
        /*00a4*/ 	.word	0x00000008
.L_131:


//--------------------- .nv.info._Z11mean_kernelPKfPfii --------------------------
	.section	.nv.info._Z11mean_kernelPKfPfii,"",@"SHT_CUDA_INFO"
	.sectionflags	@""
	.align	4


	//----- nvinfo : EIATTR_CUDA_API_VERSION
	.align		4
        /*0000*/ 	.byte	0x04, 0x37
        /*0002*/ 	.short	(.L_133 - .L_132)
.L_132:
        /*0004*/ 	.word	0x00000082


	//----- nvinfo : EIATTR_KPARAM_INFO
	.align		4
.L_133:
        /*0008*/ 	.byte	0x04, 0x17
        /*000a*/ 	.short	(.L_135 - .L_134)
.L_134:
        /*000c*/ 	.word	0x00000000
        /*0010*/ 	.short	0x0003
        /*0012*/ 	.short	0x0014
        /*0014*/ 	.byte	0x00, 0xf0, 0x11, 0x00


	//----- nvinfo : EIATTR_KPARAM_INFO
	.align		4
.L_135:
        /*0018*/ 	.byte	0x04, 0x17
        /*001a*/ 	.short	(.L_137 - .L_136)
.L_136:
        /*001c*/ 	.word	0x00000000
        /*0020*/ 	.short	0x0002
        /*0022*/ 	.short	0x0010
        /*0024*/ 	.byte	0x00, 0xf0, 0x11, 0x00


	//----- nvinfo : EIATTR_KPARAM_INFO
	.align		4
.L_137:
        /*0028*/ 	.byte	0x04, 0x17
        /*002a*/ 	.short	(.L_139 - .L_138)
.L_138:
        /*002c*/ 	.word	0x00000000
        /*0030*/ 	.short	0x0001
        /*0032*/ 	.short	0x0008
        /*0034*/ 	.byte	0x00, 0xf5, 0x21, 0x00


	//----- nvinfo : EIATTR_KPARAM_INFO
	.align		4
.L_139:
        /*0038*/ 	.byte	0x04, 0x17
        /*003a*/ 	.short	(.L_141 - .L_140)
.L_140:
        /*003c*/ 	.word	0x00000000
        /*0040*/ 	.short	0x0000
        /*0042*/ 	.short	0x0000
        /*0044*/ 	.byte	0x00, 0xf5, 0x21, 0x00


	//----- nvinfo : EIATTR_SPARSE_MMA_MASK
	.align		4
.L_141:
        /*0048*/ 	.byte	0x03, 0x50
        /*004a*/ 	.short	0x0000


	//----- nvinfo : EIATTR_MAXREG_COUNT
	.align		4
        /*004c*/ 	.byte	0x03, 0x1b
        /*004e*/ 	.short	0x00ff


	//----- nvinfo : EIATTR_MERCURY_ISA_VERSION
	.align		4
        /*0050*/ 	.byte	0x03, 0x5f
        /*0052*/ 	.short	0x0101


	//----- nvinfo : EIATTR_VRC_CTA_INIT_COUNT
	.align		4
        /*0054*/ 	.byte	0x02, 0x4a
	.zero		1
	.zero		1


	//----- nvinfo : EIATTR_EXIT_INSTR_OFFSETS
	.align		4
        /*0058*/ 	.byte	0x04, 0x1c
        /*005a*/ 	.short	(.L_143 - .L_142)


	//   ....[0]....
.L_142:
        /*005c*/ 	.word	0x00000070


	//   ....[1]....
        /*0060*/ 	.word	0x00000910


	//----- nvinfo : EIATTR_CRS_STACK_SIZE
	.align		4
.L_143:
        /*0064*/ 	.byte	0x04, 0x1e
        /*0066*/ 	.short	(.L_145 - .L_144)
.L_144:
        /*0068*/ 	.word	0x00000000


	//----- nvinfo : EIATTR_CBANK_PARAM_SIZE
	.align		4
.L_145:
        /*006c*/ 	.byte	0x03, 0x19
        /*006e*/ 	.short	0x0018


	//----- nvinfo : EIATTR_PARAM_CBANK
	.align		4
        /*0070*/ 	.byte	0x04, 0x0a
        /*0072*/ 	.short	(.L_147 - .L_146)
	.align		4
.L_146:
        /*0074*/ 	.word	index@(.nv.constant0._Z11mean_kernelPKfPfii)
        /*0078*/ 	.short	0x0380
        /*007a*/ 	.short	0x0018


	//----- nvinfo : EIATTR_SW_WAR
	.align		4
.L_147:
        /*007c*/ 	.byte	0x04, 0x36
        /*007e*/ 	.short	(.L_149 - .L_148)
.L_148:
        /*0080*/ 	.word	0x00000008
.L_149:


//--------------------- .nv.info._Z11roll_kernelPfii --------------------------
	.section	.nv.info._Z11roll_kernelPfii,"",@"SHT_CUDA_INFO"
	.sectionflags	@""
	.align	4


	//----- nvinfo : EIATTR_CUDA_API_VERSION
	.align		4
        /*0000*/ 	.byte	0x04, 0x37
        /*0002*/ 	.short	(.L_151 - .L_150)
.L_150:
        /*0004*/ 	.word	0x00000082


	//----- nvinfo : EIATTR_KPARAM_INFO
	.align		4
.L_151:
        /*0008*/ 	.byte	0x04, 0x17
        /*000a*/ 	.short	(.L_153 - .L_152)
.L_152:
        /*000c*/ 	.word	0x00000000
        /*0010*/ 	.short	0x0002
        /*0012*/ 	.short	0x000c
        /*0014*/ 	.byte	0x00, 0xf0, 0x11, 0x00


	//----- nvinfo : EIATTR_KPARAM_INFO
	.align		4
.L_153:
        /*0018*/ 	.byte	0x04, 0x17
        /*001a*/ 	.short	(.L_155 - .L_154)
.L_154:
        /*001c*/ 	.word	0x00000000
        /*0020*/ 	.short	0x0001
        /*0022*/ 	.short	0x0008
        /*0024*/ 	.byte	0x00, 0xf0, 0x11, 0x00


	//----- nvinfo : EIATTR_KPARAM_INFO
	.align		4
.L_155:
        /*0028*/ 	.byte	0x04, 0x17
        /*002a*/ 	.short	(.L_157 - .L_156)
.L_156:
        /*002c*/ 	.word	0x00000000
        /*0030*/ 	.short	0x0000
        /*0032*/ 	.short	0x0000
        /*0034*/ 	.byte	0x00, 0xf5, 0x21, 0x00


	//----- nvinfo : EIATTR_SPARSE_MMA_MASK
	.align		4
.L_157:
        /*0038*/ 	.byte	0x03, 0x50
        /*003a*/ 	.short	0x0000


	//----- nvinfo : EIATTR_MAXREG_COUNT
	.align		4
        /*003c*/ 	.byte	0x03, 0x1b
        /*003e*/ 	.short	0x00ff


	//----- nvinfo : EIATTR_MERCURY_ISA_VERSION
	.align		4
        /*0040*/ 	.byte	0x03, 0x5f
        /*0042*/ 	.short	0x0101


	//----- nvinfo : EIATTR_VRC_CTA_INIT_COUNT
	.align		4
        /*0044*/ 	.byte	0x02, 0x4a
	.zero		1
	.zero		1


	//----- nvinfo : EIATTR_EXIT_INSTR_OFFSETS
	.align		4
        /*0048*/ 	.byte	0x04, 0x1c
        /*004a*/ 	.short	(.L_159 - .L_158)


	//   ....[0]....
.L_158:
        /*004c*/ 	.word	0x000000c0


	//   ....[1]....
        /*0050*/ 	.word	0x00000170


	//   ....[2]....
        /*0054*/ 	.word	0x000001d0


	//----- nvinfo : EIATTR_CRS_STACK_SIZE
	.align		4
.L_159:
        /*0058*/ 	.byte	0x04, 0x1e
        /*005a*/ 	.short	(.L_161 - .L_160)
.L_160:
        /*005c*/ 	.word	0x00000000


	//----- nvinfo : EIATTR_CBANK_PARAM_SIZE
	.align		4
.L_161:
        /*0060*/ 	.byte	0x03, 0x19
        /*0062*/ 	.short	0x0010


	//----- nvinfo : EIATTR_PARAM_CBANK
	.align		4
        /*0064*/ 	.byte	0x04, 0x0a
        /*0066*/ 	.short	(.L_163 - .L_162)
	.align		4
.L_162:
        /*0068*/ 	.word	index@(.nv.constant0._Z11roll_kernelPfii)
        /*006c*/ 	.short	0x0380
        /*006e*/ 	.short	0x0010


	//----- nvinfo : EIATTR_SW_WAR
	.align		4
.L_163:
        /*0070*/ 	.byte	0x04, 0x36
        /*0072*/ 	.short	(.L_165 - .L_164)
.L_164:
        /*0074*/ 	.word	0x00000008
.L_165:


//--------------------- .nv.info._Z22fft_abs_squared_kernelPKfPfii --------------------------
	.section	.nv.info._Z22fft_abs_squared_kernelPKfPfii,"",@"SHT_CUDA_INFO"
	.sectionflags	@""
	.align	4


	//----- nvinfo : EIATTR_CUDA_API_VERSION
	.align		4
        /*0000*/ 	.byte	0x04, 0x37
        /*0002*/ 	.short	(.L_167 - .L_166)
.L_166:
        /*0004*/ 	.word	0x00000082


	//----- nvinfo : EIATTR_KPARAM_INFO
	.align		4
.L_167:
        /*0008*/ 	.byte	0x04, 0x17
        /*000a*/ 	.short	(.L_169 - .L_168)
.L_168:
        /*000c*/ 	.word	0x00000000
        /*0010*/ 	.short	0x0003
        /*0012*/ 	.short	0x0014
        /*0014*/ 	.byte	0x00, 0xf0, 0x11, 0x00


	//----- nvinfo : EIATTR_KPARAM_INFO
	.align		4
.L_169:
        /*0018*/ 	.byte	0x04, 0x17
        /*001a*/ 	.short	(.L_171 - .L_170)
.L_170:
        /*001c*/ 	.word	0x00000000
        /*0020*/ 	.short	0x0002
        /*0022*/ 	.short	0x0010
        /*0024*/ 	.byte	0x00, 0xf0, 0x11, 0x00


	//----- nvinfo : EIATTR_KPARAM_INFO
	.align		4
.L_171:
        /*0028*/ 	.byte	0x04, 0x17
        /*002a*/ 	.short	(.L_173 - .L_172)
.L_172:
        /*002c*/ 	.word	0x00000000
        /*0030*/ 	.short	0x0001
        /*0032*/ 	.short	0x0008
        /*0034*/ 	.byte	0x00, 0xf5, 0x21, 0x00


	//----- nvinfo : EIATTR_KPARAM_INFO
	.align		4
.L_173:
        /*0038*/ 	.byte	0x04, 0x17
        /*003a*/ 	.short	(.L_175 - .L_174)
.L_174:
        /*003c*/ 	.word	0x00000000
        /*0040*/ 	.short	0x0000
        /*0042*/ 	.short	0x0000
        /*0044*/ 	.byte	0x00, 0xf5, 0x21, 0x00


	//----- nvinfo : EIATTR_SPARSE_MMA_MASK
	.align		4
.L_175:
        /*0048*/ 	.byte	0x03, 0x50
        /*004a*/ 	.short	0x0000


	//----- nvinfo : EIATTR_MAXREG_COUNT
	.align		4
        /*004c*/ 	.byte	0x03, 0x1b
        /*004e*/ 	.short	0x00ff


	//----- nvinfo : EIATTR_MERCURY_ISA_VERSION
	.align		4
        /*0050*/ 	.byte	0x03, 0x5f
        /*0052*/ 	.short	0x0101


	//----- nvinfo : EIATTR_VRC_CTA_INIT_COUNT
	.align		4
        /*0054*/ 	.byte	0x02, 0x4a
	.zero		1
	.zero		1


	//----- nvinfo : EIATTR_EXIT_INSTR_OFFSETS
	.align		4
        /*0058*/ 	.byte	0x04, 0x1c
        /*005a*/ 	.short	(.L_177 - .L_176)


	//   ....[0]....
.L_176:
        /*005c*/ 	.word	0x000000c0


	//   ....[1]....
        /*0060*/ 	.word	0x00000160


	//----- nvinfo : EIATTR_CBANK_PARAM_SIZE
	.align		4
.L_177:
        /*0064*/ 	.byte	0x03, 0x19
        /*0066*/ 	.short	0x0018


	//----- nvinfo : EIATTR_PARAM_CBANK
	.align		4
        /*0068*/ 	.byte	0x04, 0x0a
        /*006a*/ 	.short	(.L_179 - .L_178)
	.align		4
.L_178:
        /*006c*/ 	.word	index@(.nv.constant0._Z22fft_abs_squared_kernelPKfPfii)
        /*0070*/ 	.short	0x0380
        /*0072*/ 	.short	0x0018


	//----- nvinfo : EIATTR_SW_WAR
	.align		4
.L_179:
        /*0074*/ 	.byte	0x04, 0x36
        /*0076*/ 	.short	(.L_181 - .L_180)
.L_180:
        /*0078*/ 	.word	0x00000008
.L_181:


//--------------------- .nv.info._Z23spectral_rolloff_kernelPKfS0_Pfii --------------------------
	.section	.nv.info._Z23spectral_rolloff_kernelPKfS0_Pfii,"",@"SHT_CUDA_INFO"
	.sectionflags	@""
	.align	4


	//----- nvinfo : EIATTR_CUDA_API_VERSION
	.align		4
        /*0000*/ 	.byte	0x04, 0x37
        /*0002*/ 	.short	(.L_183 - .L_182)
.L_182:
        /*0004*/ 	.word	0x00000082


	//----- nvinfo : EIATTR_KPARAM_INFO
	.align		4
.L_183:
        /*0008*/ 	.byte	0x04, 0x17
        /*000a*/ 	.short	(.L_185 - .L_184)
.L_184:
        /*000c*/ 	.word	0x00000000
        /*0010*/ 	.short	0x0004
        /*0012*/ 	.short	0x001c
        /*0014*/ 	.byte	0x00, 0xf0, 0x11, 0x00


	//----- nvinfo : EIATTR_KPARAM_INFO
	.align		4
.L_185:
        /*0018*/ 	.byte	0x04, 0x17
        /*001a*/ 	.short	(.L_187 - .L_186)
.L_186:
        /*001c*/ 	.word	0x00000000
        /*0020*/ 	.short	0x0003
        /*0022*/ 	.short	0x0018
        /*0024*/ 	.byte	0x00, 0xf0, 0x11, 0x00


	//----- nvinfo : EIATTR_KPARAM_INFO
	.align		4
.L_187:
        /*0028*/ 	.byte	0x04, 0x17
        /*002a*/ 	.short	(.L_189 - .L_188)
.L_188:
        /*002c*/ 	.word	0x00000000
        /*0030*/ 	.short	0x0002
        /*0032*/ 	.short	0x0010
        /*0034*/ 	.byte	0x00, 0xf5, 0x21, 0x00


	//----- nvinfo : EIATTR_KPARAM_INFO
	.align		4
.L_189:
        /*0038*/ 	.byte	0x04, 0x17
        /*003a*/ 	.short	(.L_191 - .L_190)
.L_190:
        /*003c*/ 	.word	0x00000000
        /*0040*/ 	.short	0x0001
        /*0042*/ 	.short	0x0008
        /*0044*/ 	.byte	0x00, 0xf5, 0x21, 0x00


	//----- nvinfo : EIATTR_KPARAM_INFO
	.align		4
.L_191:
        /*0048*/ 	.byte	0x04, 0x17
        /*004a*/ 	.short	(.L_193 - .L_192)
.L_192:
        /*004c*/ 	.word	0x00000000
        /*0050*/ 	.short	0x0000
        /*0052*/ 	.short	0x0000
        /*0054*/ 	.byte	0x00, 0xf5, 0x21, 0x00


	//----- nvinfo : EIATTR_SPARSE_MMA_MASK
	.align		4
.L_193:
        /*0058*/ 	.byte	0x03, 0x50
        /*005a*/ 	.short	0x0000


	//----- nvinfo : EIATTR_MAXREG_COUNT
	.align		4
        /*005c*/ 	.byte	0x03, 0x1b
        /*005e*/ 	.short	0x00ff


	//----- nvinfo : EIATTR_MERCURY_ISA_VERSION
	.align		4
        /*0060*/ 	.byte	0x03, 0x5f
        /*0062*/ 	.short	0x0101


	//----- nvinfo : EIATTR_VRC_CTA_INIT_COUNT
	.align		4
        /*0064*/ 	.byte	0x02, 0x4a
	.zero		1
	.zero		1


	//----- nvinfo : EIATTR_EXIT_INSTR_OFFSETS
	.align		4
        /*0068*/ 	.byte	0x04, 0x1c
        /*006a*/ 	.short	(.L_195 - .L_194)


	//   ....[0]....
.L_194:
        /*006c*/ 	.word	0x000000c0


	//   ....[1]....
        /*0070*/ 	.word	0x00000bc0


	//----- nvinfo : EIATTR_CBANK_PARAM_SIZE
	.align		4
.L_195:
        /*0074*/ 	.byte	0x03, 0x19
        /*0076*/ 	.short	0x0020


	//----- nvinfo : EIATTR_PARAM_CBANK
	.align		4
        /*0078*/ 	.byte	0x04, 0x0a
        /*007a*/ 	.short	(.L_197 - .L_196)
	.align		4
.L_196:
        /*007c*/ 	.word	index@(.nv.constant0._Z23spectral_rolloff_kernelPKfS0_Pfii)
        /*0080*/ 	.short	0x0380
        /*0082*/ 	.short	0x0020


	//----- nvinfo : EIATTR_SW_WAR
	.align		4
.L_197:
        /*0084*/ 	.byte	0x04, 0x36
        /*0086*/ 	.short	(.L_199 - .L_198)
.L_198:
        /*0088*/ 	.word	0x00000008
.L_199:


//--------------------- .nv.callgraph             --------------------------
	.section	.nv.callgraph,"",@"SHT_CUDA_CALLGRAPH"
	.align	4
	.sectionentsize	8
	.align		4
        /*0000*/ 	.word	0x00000000
	.align		4
        /*0004*/ 	.word	0xffffffff
	.align		4
        /*0008*/ 	.word	0x00000000
	.align		4
        /*000c*/ 	.word	0xfffffffe
	.align		4
        /*0010*/ 	.word	0x00000000
	.align		4
        /*0014*/ 	.word	0xfffffffd
	.align		4
        /*0018*/ 	.word	0x00000000
	.align		4
        /*001c*/ 	.word	0xfffffffc


//--------------------- .text._Z16normalize_kernelPfS_ii --------------------------
	.section	.text._Z16normalize_kernelPfS_ii,"ax",@progbits
	.align	128
        .global         _Z16normalize_kernelPfS_ii
        .type           _Z16normalize_kernelPfS_ii,@function
        .size           _Z16normalize_kernelPfS_ii,(.L_x_72 - _Z16normalize_kernelPfS_ii)
        .other          _Z16normalize_kernelPfS_ii,@"STO_CUDA_ENTRY STV_DEFAULT"
_Z16normalize_kernelPfS_ii:
.text._Z16normalize_kernelPfS_ii:
[----:B------:R-:W-:Y:S01]  /*0000*/  LDC R1, c[0x0][0x37c] ;  /* 0x0000df00ff017b82 */ /* 0x000fe20000000800 */
[----:B------:R-:W0:Y:S07]  /*0010*/  S2R R5, SR_TID.X ;  /* 0x0000000000057919 */ /* 0x000e2e0000002100 */
[----:B------:R-:W1:Y:S01]  /*0020*/  LDC R3, c[0x0][0x364] ;  /* 0x0000d900ff037b82 */ /* 0x000e620000000800 */
[----:B------:R-:W2:Y:S01]  /*0030*/  LDCU.64 UR6, c[0x0][0x390] ;  /* 0x00007200ff0677ac */ /* 0x000ea20008000a00 */
[----:B------:R-:W1:Y:S06]  /*0040*/  S2R R2, SR_TID.Y ;  /* 0x0000000000027919 */ /* 0x000e6c0000002200 */
[----:B------:R-:W0:Y:S08]  /*0050*/  S2UR UR5, SR_CTAID.X ;  /* 0x00000000000579c3 */ /* 0x000e300000002500 */
[----:B------:R-:W0:Y:S08]  /*0060*/  LDC R0, c[0x0][0x360] ;  /* 0x0000d800ff007b82 */ /* 0x000e300000000800 */
[----:B------:R-:W1:Y:S01]  /*0070*/  S2UR UR4, SR_CTAID.Y ;  /* 0x00000000000479c3 */ /* 0x000e620000002600 */
[----:B0-----:R-:W-:-:S05]  /*0080*/  IMAD R0, R0, UR5, R5 ;  /* 0x0000000500007c24 */ /* 0x001fca000f8e0205 */
[----:B--2---:R-:W-:Y:S01]  /*0090*/  ISETP.GE.AND P0, PT, R0, UR7, PT ;  /* 0x0000000700007c0c */ /* 0x004fe2000bf06270 */
[----:B-1----:R-:W-:-:S05]  /*00a0*/  IMAD R3, R3, UR4, R2 ;  /* 0x0000000403037c24 */ /* 0x002fca000f8e0202 */
[----:B------:R-:W-:-:S13]  /*00b0*/  ISETP.GE.OR P0, PT, R3, UR6, P0 ;  /* 0x0000000603007c0c */ /* 0x000fda0008706670 */
[----:B------:R-:W-:Y:S05]  /*00c0*/  @P0 EXIT ;  /* 0x000000000000094d */ /* 0x000fea0003800000 */
[----:B------:R-:W-:Y:S01]  /*00d0*/  UISETP.GE.AND UP0, UPT, UR7, 0x1, UPT ;  /* 0x000000010700788c */ /* 0x000fe2000bf06270 */
[----:B------:R-:W-:Y:S01]  /*00e0*/  HFMA2 R2, -RZ, RZ, 0, 0 ;  /* 0x00000000ff027431 */ /* 0x000fe200000001ff */
[----:B------:R-:W0:Y:S07]  /*00f0*/  LDCU.64 UR8, c[0x0][0x358] ;  /* 0x00006b00ff0877ac */ /* 0x000e2e0008000a00 */
[----:B------:R-:W-:Y:S05]  /*0100*/  BRA.U !UP0, `(.L_x_0) ;  /* 0x0000000508d47547 */ /* 0x000fea000b800000 */
[----:B------:R-:W-:Y:S02]  /*0110*/  UISETP.GE.U32.AND UP1, UPT, UR7, 0x10, UPT ;  /* 0x000000100700788c */ /* 0x000fe4000bf26070 */
[----:B------:R-:W-:Y:S01]  /*0120*/  IMAD R4, R3, UR7, RZ ;  /* 0x0000000703047c24 */ /* 0x000fe2000f8e02ff */
[----:B------:R-:W-:Y:S01]  /*0130*/  ULOP3.LUT UR5, UR7, 0xf, URZ, 0xc0, !UPT ;  /* 0x0000000f07057892 */ /* 0x000fe2000f8ec0ff */
[----:B------:R-:W-:Y:S01]  /*0140*/  MOV R2, RZ ;  /* 0x000000ff00027202 */ /* 0x000fe20000000f00 */
[----:B------:R-:W-:Y:S02]  /*0150*/  UMOV UR4, URZ ;  /* 0x000000ff00047c82 */ /* 0x000fe40008000000 */
[----:B------:R-:W-:Y:S02]  /*0160*/  UISETP.NE.AND UP0, UPT, UR5, URZ, UPT ;  /* 0x000000ff0500728c */ /* 0x000fe4000bf05270 */
[----:B------:R-:W-:Y:S09]  /*0170*/  BRA.U !UP1, `(.L_x_1) ;  /* 0x0000000109b07547 */ /* 0x000ff2000b800000 */
[----:B------:R-:W1:Y:S01]  /*0180*/  LDC.64 R6, c[0x0][0x380] ;  /* 0x0000e000ff067b82 */ /* 0x000e620000000a00 */
[----:B------:R-:W-:Y:S01]  /*0190*/  ULOP3.LUT UR4, UR7, 0x7ffffff0, URZ, 0xc0, !UPT ;  /* 0x7ffffff007047892 */ /* 0x000fe2000f8ec0ff */
[----:B------:R-:W-:-:S03]  /*01a0*/  MOV R2, RZ ;  /* 0x000000ff00027202 */ /* 0x000fc60000000f00 */
[----:B------:R-:W-:Y:S01]  /*01b0*/  UIADD3 UR6, UPT, UPT, -UR4, URZ, URZ ;  /* 0x000000ff04067290 */ /* 0x000fe2000fffe1ff */
[----:B-1----:R-:W-:-:S03]  /*01c0*/  IMAD.WIDE.U32 R6, R4, 0x4, R6 ;  /* 0x0000000404067825 */ /* 0x002fc600078e0006 */
[----:B------:R-:W-:-:S04]  /*01d0*/  IADD3 R6, P0, PT, R6, 0x20, RZ ;  /* 0x0000002006067810 */ /* 0x000fc80007f1e0ff */
[----:B------:R-:W-:-:S09]  /*01e0*/  IADD3.X R7, PT, PT, RZ, R7, RZ, P0, !PT ;  /* 0x00000007ff077210 */ /* 0x000fd200007fe4ff */
.L_x_2:
[----:B0-----:R-:W2:Y:S04]  /*01f0*/  LDG.E R15, desc[UR8][R6.64+-0x20] ;  /* 0xffffe008060f7981 */ /* 0x001ea8000c1e1900 */
[----:B------:R-:W3:Y:S04]  /*0200*/  LDG.E R17, desc[UR8][R6.64+-0x1c] ;  /* 0xffffe40806117981 */ /* 0x000ee8000c1e1900 */
[----:B------:R-:W4:Y:S04]  /*0210*/  LDG.E R19, desc[UR8][R6.64+-0x18] ;  /* 0xffffe80806137981 */ /* 0x000f28000c1e1900 */
[----:B------:R-:W5:Y:S04]  /*0220*/  LDG.E R21, desc[UR8][R6.64+-0x14] ;  /* 0xffffec0806157981 */ /* 0x000f68000c1e1900 */
        /* <DEDUP_REMOVED lines=11> */
[----:B------:R0:W5:Y:S01]  /*02e0*/  LDG.E R8, desc[UR8][R6.64+0x1c] ;  /* 0x00001c0806087981 */ /* 0x000162000c1e1900 */
[----:B------:R-:W-:-:S04]  /*02f0*/  UIADD3 UR6, UPT, UPT, UR6, 0x10, URZ ;  /* 0x0000001006067890 */ /* 0x000fc8000fffe0ff */
[----:B------:R-:W-:Y:S01]  /*0300*/  UISETP.NE.AND UP1, UPT, UR6, URZ, UPT ;  /* 0x000000ff0600728c */ /* 0x000fe2000bf25270 */
[----:B0-----:R-:W-:-:S04]  /*0310*/  IADD3 R6, P0, PT, R6, 0x40, RZ ;  /* 0x0000004006067810 */ /* 0x001fc80007f1e0ff */
[----:B------:R-:W-:Y:S01]  /*0320*/  IADD3.X R7, PT, PT, RZ, R7, RZ, P0, !PT ;  /* 0x00000007ff077210 */ /* 0x000fe200007fe4ff */
[----:B--2---:R-:W-:-:S04]  /*0330*/  FFMA R2, R15, R15, R2 ;  /* 0x0000000f0f027223 */ /* 0x004fc80000000002 */
[----:B---3--:R-:W-:-:S04]  /*0340*/  FFMA R2, R17, R17, R2 ;  /* 0x0000001111027223 */ /* 0x008fc80000000002 */
[----:B----4-:R-:W-:-:S04]  /*0350*/  FFMA R2, R19, R19, R2 ;  /* 0x0000001313027223 */ /* 0x010fc80000000002 */
[----:B-----5:R-:W-:-:S04]  /*0360*/  FFMA R2, R21, R21, R2 ;  /* 0x0000001515027223 */ /* 0x020fc80000000002 */
[----:B------:R-:W-:-:S04]  /*0370*/  FFMA R2, R23, R23, R2 ;  /* 0x0000001717027223 */ /* 0x000fc80000000002 */
        /* <DEDUP_REMOVED lines=10> */
[----:B------:R-:W-:Y:S01]  /*0420*/  FFMA R2, R8, R8, R5 ;  /* 0x0000000808027223 */ /* 0x000fe20000000005 */
[----:B------:R-:W-:Y:S06]  /*0430*/  BRA.U UP1, `(.L_x_2) ;  /* 0xfffffffd016c7547 */ /* 0x000fec000b83ffff */
.L_x_1:
[----:B------:R-:W-:Y:S05]  /*0440*/  BRA.U !UP0, `(.L_x_0) ;  /* 0x0000000508047547 */ /* 0x000fea000b800000 */
[----:B------:R-:W-:Y:S02]  /*0450*/  UISETP.GE.U32.AND UP0, UPT, UR5, 0x8, UPT ;  /* 0x000000080500788c */ /* 0x000fe4000bf06070 */
[----:B------:R-:W-:-:S04]  /*0460*/  ULOP3.LUT UR6, UR7, 0x7, URZ, 0xc0, !UPT ;  /* 0x0000000707067892 */ /* 0x000fc8000f8ec0ff */
[----:B------:R-:W-:-:S03]  /*0470*/  UISETP.NE.AND UP1, UPT, UR6, URZ, UPT ;  /* 0x000000ff0600728c */ /* 0x000fc6000bf25270 */
[----:B------:R-:W-:Y:S08]  /*0480*/  BRA.U !UP0, `(.L_x_3) ;  /* 0x0000000108647547 */ /* 0x000ff0000b800000 */
[----:B------:R-:W1:Y:S01]  /*0490*/  LDC.64 R8, c[0x0][0x380] ;  /* 0x0000e000ff087b82 */ /* 0x000e620000000a00 */
[----:B------:R-:W2:Y:S01]  /*04a0*/  LDCU.64 UR10, c[0x0][0x380] ;  /* 0x00007000ff0a77ac */ /* 0x000ea20008000a00 */
[C---:B------:R-:W-:Y:S02]  /*04b0*/  IADD3 R5, PT, PT, R4.reuse, UR4, RZ ;  /* 0x0000000404057c10 */ /* 0x040fe4000fffe0ff */
[----:B------:R-:W-:-:S04]  /*04c0*/  IADD3 R7, P0, PT, R4, UR4, RZ ;  /* 0x0000000404077c10 */ /* 0x000fc8000ff1e0ff */
[----:B------:R-:W-:Y:S02]  /*04d0*/  IADD3.X R10, PT, PT, RZ, RZ, RZ, P0, !PT ;  /* 0x000000ffff0a7210 */ /* 0x000fe400007fe4ff */
[----:B--2---:R-:W-:-:S04]  /*04e0*/  LEA R6, P0, R7, UR10, 0x2 ;  /* 0x0000000a07067c11 */ /* 0x004fc8000f8010ff */
[----:B------:R-:W-:Y:S01]  /*04f0*/  LEA.HI.X R7, R7, UR11, R10, 0x2, P0 ;  /* 0x0000000b07077c11 */ /* 0x000fe200080f140a */
[----:B-1----:R-:W-:-:S04]  /*0500*/  IMAD.WIDE.U32 R8, R5, 0x4, R8 ;  /* 0x0000000405087825 */ /* 0x002fc800078e0008 */
[----:B0-----:R-:W2:Y:S04]  /*0510*/  LDG.E R5, desc[UR8][R6.64+0x4] ;  /* 0x0000040806057981 */ /* 0x001ea8000c1e1900 */
[----:B------:R-:W3:Y:S04]  /*0520*/  LDG.E R9, desc[UR8][R8.64] ;  /* 0x0000000808097981 */ /* 0x000ee8000c1e1900 */
[----:B------:R-:W4:Y:S04]  /*0530*/  LDG.E R11, desc[UR8][R6.64+0x8] ;  /* 0x00000808060b7981 */ /* 0x000f28000c1e1900 */
[----:B------:R-:W5:Y:S04]  /*0540*/  LDG.E R13, desc[UR8][R6.64+0xc] ;  /* 0x00000c08060d7981 */ /* 0x000f68000c1e1900 */
[----:B------:R-:W5:Y:S04]  /*0550*/  LDG.E R15, desc[UR8][R6.64+0x10] ;  /* 0x00001008060f7981 */ /* 0x000f68000c1e1900 */
[----:B------:R-:W5:Y:S04]  /*0560*/  LDG.E R17, desc[UR8][R6.64+0x14] ;  /* 0x0000140806117981 */ /* 0x000f68000c1e1900 */
[----:B------:R-:W5:Y:S04]  /*0570*/  LDG.E R19, desc[UR8][R6.64+0x18] ;  /* 0x0000180806137981 */ /* 0x000f68000c1e1900 */
[----:B------:R-:W5:Y:S01]  /*0580*/  LDG.E R21, desc[UR8][R6.64+0x1c] ;  /* 0x00001c0806157981 */ /* 0x000f62000c1e1900 */
[----:B------:R-:W-:Y:S01]  /*0590*/  UIADD3 UR4, UPT, UPT, UR4, 0x8, URZ ;  /* 0x0000000804047890 */ /* 0x000fe2000fffe0ff */
[----:B---3--:R-:W-:-:S04]  /*05a0*/  FFMA R2, R9, R9, R2 ;  /* 0x0000000909027223 */ /* 0x008fc80000000002 */
[----:B--2---:R-:W-:-:S04]  /*05b0*/  FFMA R2, R5, R5, R2 ;  /* 0x0000000505027223 */ /* 0x004fc80000000002 */
[----:B----4-:R-:W-:-:S04]  /*05c0*/  FFMA R2, R11, R11, R2 ;  /* 0x0000000b0b027223 */ /* 0x010fc80000000002 */
[----:B-----5:R-:W-:-:S04]  /*05d0*/  FFMA R2, R13, R13, R2 ;  /* 0x0000000d0d027223 */ /* 0x020fc80000000002 */
[----:B------:R-:W-:-:S04]  /*05e0*/  FFMA R2, R15, R15, R2 ;  /* 0x0000000f0f027223 */ /* 0x000fc80000000002 */
[----:B------:R-:W-:-:S04]  /*05f0*/  FFMA R2, R17, R17, R2 ;  /* 0x0000001111027223 */ /* 0x000fc80000000002 */
[----:B------:R-:W-:-:S04]  /*0600*/  FFMA R2, R19, R19, R2 ;  /* 0x0000001313027223 */ /* 0x000fc80000000002 */
[----:B------:R-:W-:-:S07]  /*0610*/  FFMA R2, R21, R21, R2 ;  /* 0x0000001515027223 */ /* 0x000fce0000000002 */
.L_x_3:
        /* <DEDUP_REMOVED lines=16> */
[----:B------:R-:W5:Y:S01]  /*0720*/  LDG.E R13, desc[UR8][R8.64+0xc] ;  /* 0x00000c08080d7981 */ /* 0x000f62000c1e1900 */
[----:B------:R-:W-:Y:S01]  /*0730*/  UIADD3 UR4, UPT, UPT, UR4, 0x4, URZ ;  /* 0x0000000404047890 */ /* 0x000fe2000fffe0ff */
[----:B---3--:R-:W-:-:S04]  /*0740*/  FFMA R2, R7, R7, R2 ;  /* 0x0000000707027223 */ /* 0x008fc80000000002 */
[----:B--2---:R-:W-:-:S04]  /*0750*/  FFMA R2, R5, R5, R2 ;  /* 0x0000000505027223 */ /* 0x004fc80000000002 */
[----:B----4-:R-:W-:-:S04]  /*0760*/  FFMA R2, R11, R11, R2 ;  /* 0x0000000b0b027223 */ /* 0x010fc80000000002 */
[----:B-----5:R-:W-:-:S07]  /*0770*/  FFMA R2, R13, R13, R2 ;  /* 0x0000000d0d027223 */ /* 0x020fce0000000002 */
.L_x_4:
[----:B------:R-:W-:Y:S05]  /*0780*/  BRA.U !UP1, `(.L_x_0) ;  /* 0x0000000109347547 */ /* 0x000fea000b800000 */
[----:B------:R-:W1:Y:S01]  /*0790*/  LDC.64 R6, c[0x0][0x380] ;  /* 0x0000e000ff067b82 */ /* 0x000e620000000a00 */
[----:B------:R-:W-:Y:S01]  /*07a0*/  IADD3 R5, PT, PT, R4, UR4, RZ ;  /* 0x0000000404057c10 */ /* 0x000fe2000fffe0ff */
[----:B------:R-:W-:-:S04]  /*07b0*/  UIADD3 UR5, UPT, UPT, -UR5, URZ, URZ ;  /* 0x000000ff05057290 */ /* 0x000fc8000fffe1ff */
[----:B-1----:R-:W-:-:S05]  /*07c0*/  IMAD.WIDE.U32 R4, R5, 0x4, R6 ;  /* 0x0000000405047825 */ /* 0x002fca00078e0006 */
[----:B------:R-:W-:-:S07]  /*07d0*/  MOV R7, R5 ;  /* 0x0000000500077202 */ /* 0x000fce0000000f00 */
.L_x_5:
[----:B------:R-:W-:-:S06]  /*07e0*/  MOV R5, R7 ;  /* 0x0000000700057202 */ /* 0x000fcc0000000f00 */
[----:B0-----:R0:W2:Y:S01]  /*07f0*/  LDG.E R5, desc[UR8][R4.64] ;  /* 0x0000000804057981 */ /* 0x0010a2000c1e1900 */
[----:B------:R-:W-:-:S04]  /*0800*/  UIADD3 UR5, UPT, UPT, UR5, 0x1, URZ ;  /* 0x0000000105057890 */ /* 0x000fc8000fffe0ff */
[----:B------:R-:W-:Y:S01]  /*0810*/  UISETP.NE.AND UP0, UPT, UR5, URZ, UPT ;  /* 0x000000ff0500728c */ /* 0x000fe2000bf05270 */
[----:B0-----:R-:W-:-:S04]  /*0820*/  IADD3 R4, P0, PT, R4, 0x4, RZ ;  /* 0x0000000404047810 */ /* 0x001fc80007f1e0ff */
[----:B------:R-:W-:Y:S01]  /*0830*/  IADD3.X R7, PT, PT, RZ, R7, RZ, P0, !PT ;  /* 0x00000007ff077210 */ /* 0x000fe200007fe4ff */
[----:B--2---:R-:W-:-:S03]  /*0840*/  FFMA R2, R5, R5, R2 ;  /* 0x0000000505027223 */ /* 0x004fc60000000002 */
[----:B------:R-:W-:Y:S05]  /*0850*/  BRA.U UP0, `(.L_x_5) ;  /* 0xfffffffd00e07547 */ /* 0x000fea000b83ffff */
.L_x_0:
[----:B------:R-:W1:Y:S01]  /*0860*/  LDC.64 R4, c[0x0][0x380] ;  /* 0x0000e000ff047b82 */ /* 0x000e620000000a00 */
[----:B------:R-:W-:-:S04]  /*0870*/  IMAD R7, R3, UR7, R0 ;  /* 0x0000000703077c24 */ /* 0x000fc8000f8e0200 */
[----:B-1----:R-:W-:-:S06]  /*0880*/  IMAD.WIDE R4, R7, 0x4, R4 ;  /* 0x0000000407047825 */ /* 0x002fcc00078e0204 */
[----:B0-----:R-:W2:Y:S01]  /*0890*/  LDG.E R4, desc[UR8][R4.64] ;  /* 0x0000000804047981 */ /* 0x001ea2000c1e1900 */
[----:B------:R-:W-:Y:S02]  /*08a0*/  MOV R0, R2 ;  /* 0x0000000200007202 */ /* 0x000fe40000000f00 */
[----:B------:R-:W0:Y:S02]  /*08b0*/  LDC.64 R2, c[0x0][0x388] ;  /* 0x0000e200ff027b82 */ /* 0x000e240000000a00 */
[----:B------:R-:W-:-:S13]  /*08c0*/  FSETP.GEU.AND P0, PT, |R0|, 1.175494350822287508e-38, PT ;  /* 0x008000000000780b */ /* 0x000fda0003f0e200 */
[----:B------:R-:W-:-:S04]  /*08d0*/  @!P0 FMUL R0, R0, 16777216 ;  /* 0x4b80000000008820 */ /* 0x000fc80000400000 */
[----:B------:R-:W1:Y:S01]  /*08e0*/  MUFU.RSQ R9, R0 ;  /* 0x0000000000097308 */ /* 0x000e620000001400 */
[----:B0-----:R-:W-:-:S04]  /*08f0*/  IMAD.WIDE R2, R7, 0x4, R2 ;  /* 0x0000000407027825 */ /* 0x001fc800078e0202 */
[----:B-1----:R-:W-:-:S04]  /*0900*/  @!P0 FMUL R9, R9, 4096 ;  /* 0x4580000009098820 */ /* 0x002fc80000400000 */
[----:B--2---:R-:W-:-:S05]  /*0910*/  FMUL R9, R4, R9 ;  /* 0x0000000904097220 */ /* 0x004fca0000400000 */
[----:B------:R-:W-:Y:S01]  /*0920*/  STG.E desc[UR8][R2.64], R9 ;  /* 0x0000000902007986 */ /* 0x000fe2000c101908 */
[----:B------:R-:W-:Y:S05]  /*0930*/  EXIT ;  /* 0x000000000000794d */ /* 0x000fea0003800000 */
.L_x_6:
[----:B------:R-:W-:-:S00]  /*0940*/  BRA `(.L_x_6) ;  /* 0xfffffffc00fc7947 */ /* 0x000fc0000383ffff */
[----:B------:R-:W-:-:S00]  /*0950*/  NOP ;  /* 0x0000000000007918 */ /* 0x000fc00000000000 */
        /* <DEDUP_REMOVED lines=10> */
.L_x_72:


//--------------------- .text._Z14addcmul_kernelPKfS0_S0_Pfii --------------------------
	.section	.text._Z14addcmul_kernelPKfS0_S0_Pfii,"ax",@progbits
	.align	128
        .global         _Z14addcmul_kernelPKfS0_S0_Pfii
        .type           _Z14addcmul_kernelPKfS0_S0_Pfii,@function
        .size           _Z14addcmul_kernelPKfS0_S0_Pfii,(.L_x_73 - _Z14addcmul_kernelPKfS0_S0_Pfii)
        .other          _Z14addcmul_kernelPKfS0_S0_Pfii,@"STO_CUDA_ENTRY STV_DEFAULT"
_Z14addcmul_kernelPKfS0_S0_Pfii:
.text._Z14addcmul_kernelPKfS0_S0_Pfii:
        /* <DEDUP_REMOVED lines=13> */
[----:B------:R-:W0:Y:S01]  /*00d0*/  LDC.64 R2, c[0x0][0x380] ;  /* 0x0000e000ff027b82 */ /* 0x000e220000000a00 */
[----:B------:R-:W1:Y:S01]  /*00e0*/  LDCU.64 UR4, c[0x0][0x358] ;  /* 0x00006b00ff0477ac */ /* 0x000e620008000a00 */
[----:B------:R-:W-:-:S06]  /*00f0*/  IMAD R11, R0, UR7, R9 ;  /* 0x00000007000b7c24 */ /* 0x000fcc000f8e0209 */
[----:B------:R-:W2:Y:S08]  /*0100*/  LDC.64 R4, c[0x0][0x388] ;  /* 0x0000e200ff047b82 */ /* 0x000eb00000000a00 */
[----:B------:R-:W3:Y:S01]  /*0110*/  LDC.64 R6, c[0x0][0x390] ;  /* 0x0000e400ff067b82 */ /* 0x000ee20000000a00 */
[----:B0-----:R-:W-:-:S07]  /*0120*/  IMAD.WIDE R2, R11, 0x4, R2 ;  /* 0x000000040b027825 */ /* 0x001fce00078e0202 */
[----:B------:R-:W0:Y:S01]  /*0130*/  LDC.64 R8, c[0x0][0x398] ;  /* 0x0000e600ff087b82 */ /* 0x000e220000000a00 */
[----:B-1----:R-:W4:Y:S01]  /*0140*/  LDG.E R2, desc[UR4][R2.64] ;  /* 0x0000000402027981 */ /* 0x002f22000c1e1900 */
[----:B--2---:R-:W-:-:S06]  /*0150*/  IMAD.WIDE R4, R11, 0x4, R4 ;  /* 0x000000040b047825 */ /* 0x004fcc00078e0204 */
[----:B------:R-:W4:Y:S01]  /*0160*/  LDG.E R5, desc[UR4][R4.64] ;  /* 0x0000000404057981 */ /* 0x000f22000c1e1900 */
[----:B---3--:R-:W-:-:S06]  /*0170*/  IMAD.WIDE R6, R11, 0x4, R6 ;  /* 0x000000040b067825 */ /* 0x008fcc00078e0206 */
[----:B------:R-:W4:Y:S01]  /*0180*/  LDG.E R6, desc[UR4][R6.64] ;  /* 0x0000000406067981 */ /* 0x000f22000c1e1900 */
[----:B0-----:R-:W-:-:S04]  /*0190*/  IMAD.WIDE R8, R11, 0x4, R8 ;  /* 0x000000040b087825 */ /* 0x001fc800078e0208 */
[----:B----4-:R-:W-:-:S05]  /*01a0*/  FFMA R11, R5, R6, R2 ;  /* 0x00000006050b7223 */ /* 0x010fca0000000002 */
[----:B------:R-:W-:Y:S01]  /*01b0*/  STG.E desc[UR4][R8.64], R11 ;  /* 0x0000000b08007986 */ /* 0x000fe2000c101904 */
[----:B------:R-:W-:Y:S05]  /*01c0*/  EXIT ;  /* 0x000000000000794d */ /* 0x000fea0003800000 */
.L_x_7:
        /* <DEDUP_REMOVED lines=11> */
.L_x_73:


//--------------------- .text._Z18interpolate_kernelPKfPfiii --------------------------
	.section	.text._Z18interpolate_kernelPKfPfiii,"ax",@progbits
	.align	128
        .global         _Z18interpolate_kernelPKfPfiii
        .type           _Z18interpolate_kernelPKfPfiii,@function
        .size           _Z18interpolate_kernelPKfPfiii,(.L_x_69 - _Z18interpolate_kernelPKfPfiii)
        .other          _Z18interpolate_kernelPKfPfiii,@"STO_CUDA_ENTRY STV_DEFAULT"
_Z18interpolate_kernelPKfPfiii:
.text._Z18interpolate_kernelPKfPfiii:
[----:B------:R-:W-:Y:S01]  /*0000*/  LDC R1, c[0x0][0x37c] ;  /* 0x0000df00ff017b82 */ /* 0x000fe20000000800 */
[----:B------:R-:W0:Y:S07]  /*0010*/  S2R R3, SR_TID.X ;  /* 0x0000000000037919 */ /* 0x000e2e0000002100 */
[----:B------:R-:W1:Y:S01]  /*0020*/  LDC R5, c[0x0][0x364] ;  /* 0x0000d900ff057b82 */ /* 0x000e620000000800 */
[----:B------:R-:W2:Y:S01]  /*0030*/  LDCU UR6, c[0x0][0x398] ;  /* 0x00007300ff0677ac */ /* 0x000ea20008000800 */
[----:B------:R-:W1:Y:S01]  /*0040*/  S2R R0, SR_TID.Y ;  /* 0x0000000000007919 */ /* 0x000e620000002200 */
[----:B------:R-:W3:Y:S05]  /*0050*/  LDCU UR7, c[0x0][0x390] ;  /* 0x00007200ff0777ac */ /* 0x000eea0008000800 */
[----:B------:R-:W0:Y:S08]  /*0060*/  S2UR UR5, SR_CTAID.X ;  /* 0x00000000000579c3 */ /* 0x000e300000002500 */
[----:B------:R-:W0:Y:S08]  /*0070*/  LDC R2, c[0x0][0x360] ;  /* 0x0000d800ff027b82 */ /* 0x000e300000000800 */
[----:B------:R-:W1:Y:S01]  /*0080*/  S2UR UR4, SR_CTAID.Y ;  /* 0x00000000000479c3 */ /* 0x000e620000002600 */
[----:B0-----:R-:W-:-:S05]  /*0090*/  IMAD R2, R2, UR5, R3 ;  /* 0x0000000502027c24 */ /* 0x001fca000f8e0203 */
[----:B--2---:R-:W-:Y:S01]  /*00a0*/  ISETP.GE.AND P0, PT, R2, UR6, PT ;  /* 0x0000000602007c0c */ /* 0x004fe2000bf06270 */
[----:B-1----:R-:W-:-:S05]  /*00b0*/  IMAD R5, R5, UR4, R0 ;  /* 0x0000000405057c24 */ /* 0x002fca000f8e0200 */
[----:B---3--:R-:W-:-:S13]  /*00c0*/  ISETP.GE.OR P0, PT, R5, UR7, P0 ;  /* 0x0000000705007c0c */ /* 0x008fda0008706670 */
[----:B------:R-:W-:Y:S05]  /*00d0*/  @P0 EXIT ;  /* 0x000000000000094d */ /* 0x000fea0003800000 */
[----:B------:R-:W0:Y:S01]  /*00e0*/  LDCU UR4, c[0x0][0x394] ;  /* 0x00007280ff0477ac */ /* 0x000e220008000800 */
[----:B------:R-:W-:-:S04]  /*00f0*/  I2FP.F32.S32 R3, UR6 ;  /* 0x0000000600037c45 */ /* 0x000fc80008201400 */
[----:B------:R-:W1:Y:S01]  /*0100*/  MUFU.RCP R4, R3 ;  /* 0x0000000300047308 */ /* 0x000e620000001000 */
[----:B0-----:R-:W-:-:S07]  /*0110*/  I2FP.F32.S32 R0, UR4 ;  /* 0x0000000400007c45 */ /* 0x001fce0008201400 */
[----:B------:R-:W0:Y:S01]  /*0120*/  FCHK P0, R0, R3 ;  /* 0x0000000300007302 */ /* 0x000e220000000000 */
[----:B-1----:R-:W-:-:S04]  /*0130*/  FFMA R7, -R3, R4, 1 ;  /* 0x3f80000003077423 */ /* 0x002fc80000000104 */
[----:B------:R-:W-:-:S04]  /*0140*/  FFMA R7, R4, R7, R4 ;  /* 0x0000000704077223 */ /* 0x000fc80000000004 */
[----:B------:R-:W-:-:S04]  /*0150*/  FFMA R4, R0, R7, RZ ;  /* 0x0000000700047223 */ /* 0x000fc800000000ff */
[----:B------:R-:W-:-:S04]  /*0160*/  FFMA R6, -R3, R4, R0 ;  /* 0x0000000403067223 */ /* 0x000fc80000000100 */
[----:B------:R-:W-:Y:S01]  /*0170*/  FFMA R4, R7, R6, R4 ;  /* 0x0000000607047223 */ /* 0x000fe20000000004 */
[----:B0-----:R-:W-:Y:S06]  /*0180*/  @!P0 BRA `(.L_x_8) ;  /* 0x00000000000c8947 */ /* 0x001fec0003800000 */
[----:B------:R-:W-:-:S07]  /*0190*/  MOV R4, 0x1b0 ;  /* 0x000001b000047802 */ /* 0x000fce0000000f00 */
[----:B------:R-:W-:Y:S05]  /*01a0*/  CALL.REL.NOINC `($__internal_0_$__cuda_sm3x_div_rn_noftz_f32_slowpath) ;  /* 0x00000000008c7944 */ /* 0x000fea0003c00000 */
[----:B------:R-:W-:-:S07]  /*01b0*/  IMAD.MOV.U32 R4, RZ, RZ, R0 ;  /* 0x000000ffff047224 */ /* 0x000fce00078e0000 */
.L_x_8:
[----:B------:R-:W0:Y:S01]  /*01c0*/  LDC R8, c[0x0][0x394] ;  /* 0x0000e500ff087b82 */ /* 0x000e220000000800 */
[----:B------:R-:W-:Y:S01]  /*01d0*/  I2FP.F32.S32 R3, R2 ;  /* 0x0000000200037245 */ /* 0x000fe20000201400 */
[----:B------:R-:W1:Y:S04]  /*01e0*/  LDCU.64 UR4, c[0x0][0x358] ;  /* 0x00006b00ff0477ac */ /* 0x000e680008000a00 */
[----:B------:R-:W-:-:S04]  /*01f0*/  FMUL R13, R3, R4 ;  /* 0x00000004030d7220 */ /* 0x000fc80000400000 */
[----:B------:R-:W2:Y:S01]  /*0200*/  F2I.TRUNC.NTZ R4, R13 ;  /* 0x0000000d00047305 */ /* 0x000ea2000020f100 */
[----:B0-----:R-:W-:-:S05]  /*0210*/  VIADD R0, R8, 0xffffffff ;  /* 0xffffffff08007836 */ /* 0x001fca0000000000 */
[----:B--2---:R-:W-:-:S13]  /*0220*/  ISETP.GE.AND P0, PT, R4, R0, PT ;  /* 0x000000000400720c */ /* 0x004fda0003f06270 */
[----:B-1----:R-:W-:Y:S05]  /*0230*/  @P0 BRA `(.L_x_9) ;  /* 0x0000000000400947 */ /* 0x002fea0003800000 */
[----:B------:R-:W0:Y:S01]  /*0240*/  LDC.64 R6, c[0x0][0x380] ;  /* 0x0000e000ff067b82 */ /* 0x000e220000000a00 */
[----:B------:R-:W-:Y:S01]  /*0250*/  IMAD R3, R5, R8, R4 ;  /* 0x0000000805037224 */ /* 0x000fe200078e0204 */
[----:B------:R-:W1:Y:S06]  /*0260*/  LDCU UR6, c[0x0][0x398] ;  /* 0x00007300ff0677ac */ /* 0x000e6c0008000800 */
[----:B------:R-:W2:Y:S01]  /*0270*/  LDC.64 R8, c[0x0][0x388] ;  /* 0x0000e200ff087b82 */ /* 0x000ea20000000a00 */
[----:B0-----:R-:W-:-:S05]  /*0280*/  IMAD.WIDE R6, R3, 0x4, R6 ;  /* 0x0000000403067825 */ /* 0x001fca00078e0206 */
[----:B------:R-:W3:Y:S04]  /*0290*/  LDG.E R3, desc[UR4][R6.64+0x4] ;  /* 0x0000040406037981 */ /* 0x000ee8000c1e1900 */
[----:B------:R-:W4:Y:S01]  /*02a0*/  LDG.E R11, desc[UR4][R6.64] ;  /* 0x00000004060b7981 */ /* 0x000f22000c1e1900 */
[----:B------:R-:W-:-:S05]  /*02b0*/  I2FP.F32.S32 R0, R4 ;  /* 0x0000000400007245 */ /* 0x000fca0000201400 */
[----:B------:R-:W-:Y:S01]  /*02c0*/  FADD R0, R13, -R0 ;  /* 0x800000000d007221 */ /* 0x000fe20000000000 */
[----:B-1----:R-:W-:-:S03]  /*02d0*/  IMAD R13, R5, UR6, R2 ;  /* 0x00000006050d7c24 */ /* 0x002fc6000f8e0202 */
[C---:B---3--:R-:W-:Y:S01]  /*02e0*/  FMUL R5, R0.reuse, R3 ;  /* 0x0000000300057220 */ /* 0x048fe20000400000 */
[----:B------:R-:W-:Y:S01]  /*02f0*/  FADD R0, -R0, 1 ;  /* 0x3f80000000007421 */ /* 0x000fe20000000100 */
[----:B--2---:R-:W-:-:S04]  /*0300*/  IMAD.WIDE R2, R13, 0x4, R8 ;  /* 0x000000040d027825 */ /* 0x004fc800078e0208 */
[----:B----4-:R-:W-:-:S05]  /*0310*/  FFMA R5, R0, R11, R5 ;  /* 0x0000000b00057223 */ /* 0x010fca0000000005 */
[----:B------:R-:W-:Y:S01]  /*0320*/  STG.E desc[UR4][R2.64], R5 ;  /* 0x0000000502007986 */ /* 0x000fe2000c101904 */
[----:B------:R-:W-:Y:S05]  /*0330*/  EXIT ;  /* 0x000000000000794d */ /* 0x000fea0003800000 */
.L_x_9:
[----:B------:R-:W0:Y:S01]  /*0340*/  LDC.64 R6, c[0x0][0x380] ;  /* 0x0000e000ff067b82 */ /* 0x000e220000000a00 */
[----:B------:R-:W-:Y:S01]  /*0350*/  IMAD R3, R5, R8, R0 ;  /* 0x0000000805037224 */ /* 0x000fe200078e0200 */
[----:B------:R-:W1:Y:S06]  /*0360*/  LDCU UR6, c[0x0][0x398] ;  /* 0x00007300ff0677ac */ /* 0x000e6c0008000800 */
[----:B------:R-:W2:Y:S01]  /*0370*/  LDC.64 R8, c[0x0][0x388] ;  /* 0x0000e200ff087b82 */ /* 0x000ea20000000a00 */
[----:B0-----:R-:W-:-:S06]  /*0380*/  IMAD.WIDE R6, R3, 0x4, R6 ;  /* 0x0000000403067825 */ /* 0x001fcc00078e0206 */
[----:B------:R-:W3:Y:S01]  /*0390*/  LDG.E R7, desc[UR4][R6.64] ;  /* 0x0000000406077981 */ /* 0x000ee2000c1e1900 */
[----:B-1----:R-:W-:-:S04]  /*03a0*/  IMAD R5, R5, UR6, R2 ;  /* 0x0000000605057c24 */ /* 0x002fc8000f8e0202 */
[----:B--2---:R-:W-:-:S05]  /*03b0*/  IMAD.WIDE R8, R5, 0x4, R8 ;  /* 0x0000000405087825 */ /* 0x004fca00078e0208 */
[----:B---3--:R-:W-:Y:S01]  /*03c0*/  STG.E desc[UR4][R8.64], R7 ;  /* 0x0000000708007986 */ /* 0x008fe2000c101904 */
[----:B------:R-:W-:Y:S05]  /*03d0*/  EXIT ;  /* 0x000000000000794d */ /* 0x000fea0003800000 */
        .weak           $__internal_0_$__cuda_sm3x_div_rn_noftz_f32_slowpath
        .type           $__internal_0_$__cuda_sm3x_div_rn_noftz_f32_slowpath,@function
        .size           $__internal_0_$__cuda_sm3x_div_rn_noftz_f32_slowpath,(.L_x_69 - $__internal_0_$__cuda_sm3x_div_rn_noftz_f32_slowpath)
$__internal_0_$__cuda_sm3x_div_rn_noftz_f32_slowpath:
[--C-:B------:R-:W-:Y:S01]  /*03e0*/  SHF.R.U32.HI R7, RZ, 0x17, R3.reuse ;  /* 0x00000017ff077819 */ /* 0x100fe20000011603 */
[--C-:B------:R-:W-:Y:S01]  /*03f0*/  IMAD.MOV.U32 R8, RZ, RZ, R0.reuse ;  /* 0x000000ffff087224 */ /* 0x100fe200078e0000 */
[----:B------:R-:W-:Y:S01]  /*0400*/  SHF.R.U32.HI R6, RZ, 0x17, R0 ;  /* 0x00000017ff067819 */ /* 0x000fe20000011600 */
[----:B------:R-:W-:Y:S01]  /*0410*/  IMAD.MOV.U32 R9, RZ, RZ, R3 ;  /* 0x000000ffff097224 */ /* 0x000fe200078e0003 */
[----:B------:R-:W-:Y:S02]  /*0420*/  LOP3.LUT R7, R7, 0xff, RZ, 0xc0, !PT ;  /* 0x000000ff07077812 */ /* 0x000fe400078ec0ff */
[----:B------:R-:W-:-:S03]  /*0430*/  LOP3.LUT R6, R6, 0xff, RZ, 0xc0, !PT ;  /* 0x000000ff06067812 */ /* 0x000fc600078ec0ff */
[----:B------:R-:W-:Y:S02]  /*0440*/  VIADD R12, R7, 0xffffffff ;  /* 0xffffffff070c7836 */ /* 0x000fe40000000000 */
[----:B------:R-:W-:-:S03]  /*0450*/  VIADD R11, R6, 0xffffffff ;  /* 0xffffffff060b7836 */ /* 0x000fc60000000000 */
[----:B------:R-:W-:-:S04]  /*0460*/  ISETP.GT.U32.AND P0, PT, R12, 0xfd, PT ;  /* 0x000000fd0c00780c */ /* 0x000fc80003f04070 */
[----:B------:R-:W-:-:S13]  /*0470*/  ISETP.GT.U32.OR P0, PT, R11, 0xfd, P0 ;  /* 0x000000fd0b00780c */ /* 0x000fda0000704470 */
[----:B------:R-:W-:Y:S01]  /*0480*/  @!P0 IMAD.MOV.U32 R10, RZ, RZ, RZ ;  /* 0x000000ffff0a8224 */ /* 0x000fe200078e00ff */
[----:B------:R-:W-:Y:S06]  /*0490*/  @!P0 BRA `(.L_x_10) ;  /* 0x00000000005c8947 */ /* 0x000fec0003800000 */
[----:B------:R-:W-:Y:S02]  /*04a0*/  FSETP.GTU.FTZ.AND P0, PT, |R0|, +INF , PT ;  /* 0x7f8000000000780b */ /* 0x000fe40003f1c200 */
[----:B------:R-:W-:-:S04]  /*04b0*/  FSETP.GTU.FTZ.AND P1, PT, |R3|, +INF , PT ;  /* 0x7f8000000300780b */ /* 0x000fc80003f3c200 */
[----:B------:R-:W-:-:S13]  /*04c0*/  PLOP3.LUT P0, PT, P0, P1, PT, 0xf8, 0x8f ;  /* 0x00000000008f781c */ /* 0x000fda0000703f70 */
[----:B------:R-:W-:Y:S05]  /*04d0*/  @P0 BRA `(.L_x_11) ;  /* 0x0000000400440947 */ /* 0x000fea0003800000 */
[----:B------:R-:W-:-:S13]  /*04e0*/  LOP3.LUT P0, RZ, R9, 0x7fffffff, R8, 0xc8, !PT ;  /* 0x7fffffff09ff7812 */ /* 0x000fda000780c808 */
[----:B------:R-:W-:Y:S05]  /*04f0*/  @!P0 BRA `(.L_x_12) ;  /* 0x0000000400348947 */ /* 0x000fea0003800000 */
[C---:B------:R-:W-:Y:S02]  /*0500*/  FSETP.NEU.FTZ.AND P2, PT, |R0|.reuse, +INF , PT ;  /* 0x7f8000000000780b */ /* 0x040fe40003f5d200 */
[----:B------:R-:W-:Y:S02]  /*0510*/  FSETP.NEU.FTZ.AND P1, PT, |R3|, +INF , PT ;  /* 0x7f8000000300780b */ /* 0x000fe40003f3d200 */
[----:B------:R-:W-:-:S11]  /*0520*/  FSETP.NEU.FTZ.AND P0, PT, |R0|, +INF , PT ;  /* 0x7f8000000000780b */ /* 0x000fd60003f1d200 */
[----:B------:R-:W-:Y:S05]  /*0530*/  @!P1 BRA !P2, `(.L_x_12) ;  /* 0x0000000400249947 */ /* 0x000fea0005000000 */
[----:B------:R-:W-:-:S04]  /*0540*/  LOP3.LUT P2, RZ, R8, 0x7fffffff, RZ, 0xc0, !PT ;  /* 0x7fffffff08ff7812 */ /* 0x000fc8000784c0ff */
[----:B------:R-:W-:-:S13]  /*0550*/  PLOP3.LUT P1, PT, P1, P2, PT, 0x2f, 0xf2 ;  /* 0x0000000000f2781c */ /* 0x000fda0000f24577 */
[----:B------:R-:W-:Y:S05]  /*0560*/  @P1 BRA `(.L_x_13) ;  /* 0x0000000400101947 */ /* 0x000fea0003800000 */
[----:B------:R-:W-:-:S04]  /*0570*/  LOP3.LUT P1, RZ, R9, 0x7fffffff, RZ, 0xc0, !PT ;  /* 0x7fffffff09ff7812 */ /* 0x000fc8000782c0ff */
[----:B------:R-:W-:-:S13]  /*0580*/  PLOP3.LUT P0, PT, P0, P1, PT, 0x2f, 0xf2 ;  /* 0x0000000000f2781c */ /* 0x000fda0000702577 */
[----:B------:R-:W-:Y:S05]  /*0590*/  @P0 BRA `(.L_x_14) ;  /* 0x0000000000f80947 */ /* 0x000fea0003800000 */
[----:B------:R-:W-:Y:S02]  /*05a0*/  ISETP.GE.AND P0, PT, R11, RZ, PT ;  /* 0x000000ff0b00720c */ /* 0x000fe40003f06270 */
[----:B------:R-:W-:-:S11]  /*05b0*/  ISETP.GE.AND P1, PT, R12, RZ, PT ;  /* 0x000000ff0c00720c */ /* 0x000fd60003f26270 */
[----:B------:R-:W-:Y:S02]  /*05c0*/  @P0 IMAD.MOV.U32 R10, RZ, RZ, RZ ;  /* 0x000000ffff0a0224 */ /* 0x000fe400078e00ff */
[----:B------:R-:W-:Y:S01]  /*05d0*/  @!P0 FFMA R8, R0, 1.84467440737095516160e+19, RZ ;  /* 0x5f80000000088823 */ /* 0x000fe200000000ff */
[----:B------:R-:W-:Y:S02]  /*05e0*/  @!P0 IMAD.MOV.U32 R10, RZ, RZ, -0x40 ;  /* 0xffffffc0ff0a8424 */ /* 0x000fe400078e00ff */
[----:B------:R-:W-:Y:S02]  /*05f0*/  @!P1 FFMA R9, R3, 1.84467440737095516160e+19, RZ ;  /* 0x5f80000003099823 */ /* 0x000fe400000000ff */
[----:B------:R-:W-:-:S07]  /*0600*/  @!P1 VIADD R10, R10, 0x40 ;  /* 0x000000400a0a9836 */ /* 0x000fce0000000000 */
.L_x_10:
[----:B------:R-:W-:Y:S01]  /*0610*/  LEA R0, R7, 0xc0800000, 0x17 ;  /* 0xc080000007007811 */ /* 0x000fe200078eb8ff */
[----:B------:R-:W-:-:S04]  /*0620*/  VIADD R6, R6, 0xffffff81 ;  /* 0xffffff8106067836 */ /* 0x000fc80000000000 */
[----:B------:R-:W-:Y:S01]  /*0630*/  IMAD.IADD R9, R9, 0x1, -R0 ;  /* 0x0000000109097824 */ /* 0x000fe200078e0a00 */
[C---:B------:R-:W-:Y:S01]  /*0640*/  IADD3 R7, PT, PT, R6.reuse, 0x7f, -R7 ;  /* 0x0000007f06077810 */ /* 0x040fe20007ffe807 */
[----:B------:R-:W-:Y:S02]  /*0650*/  IMAD R0, R6, -0x800000, R8 ;  /* 0xff80000006007824 */ /* 0x000fe400078e0208 */
[----:B------:R-:W0:Y:S01]  /*0660*/  MUFU.RCP R3, R9 ;  /* 0x0000000900037308 */ /* 0x000e220000001000 */
[----:B------:R-:W-:Y:S01]  /*0670*/  FADD.FTZ R11, -R9, -RZ ;  /* 0x800000ff090b7221 */ /* 0x000fe20000010100 */
[----:B------:R-:W-:-:S03]  /*0680*/  IMAD.IADD R7, R7, 0x1, R10 ;  /* 0x0000000107077824 */ /* 0x000fc600078e020a */
[----:B0-----:R-:W-:-:S04]  /*0690*/  FFMA R12, R3, R11, 1 ;  /* 0x3f800000030c7423 */ /* 0x001fc8000000000b */
[----:B------:R-:W-:-:S04]  /*06a0*/  FFMA R12, R3, R12, R3 ;  /* 0x0000000c030c7223 */ /* 0x000fc80000000003 */
[----:B------:R-:W-:-:S04]  /*06b0*/  FFMA R3, R0, R12, RZ ;  /* 0x0000000c00037223 */ /* 0x000fc800000000ff */
[----:B------:R-:W-:-:S04]  /*06c0*/  FFMA R8, R11, R3, R0 ;  /* 0x000000030b087223 */ /* 0x000fc80000000000 */
[----:B------:R-:W-:-:S04]  /*06d0*/  FFMA R13, R12, R8, R3 ;  /* 0x000000080c0d7223 */ /* 0x000fc80000000003 */
[----:B------:R-:W-:-:S04]  /*06e0*/  FFMA R8, R11, R13, R0 ;  /* 0x0000000d0b087223 */ /* 0x000fc80000000000 */
[----:B------:R-:W-:-:S05]  /*06f0*/  FFMA R0, R12, R8, R13 ;  /* 0x000000080c007223 */ /* 0x000fca000000000d */
[----:B------:R-:W-:-:S04]  /*0700*/  SHF.R.U32.HI R3, RZ, 0x17, R0 ;  /* 0x00000017ff037819 */ /* 0x000fc80000011600 */
[----:B------:R-:W-:-:S05]  /*0710*/  LOP3.LUT R3, R3, 0xff, RZ, 0xc0, !PT ;  /* 0x000000ff03037812 */ /* 0x000fca00078ec0ff */
[----:B------:R-:W-:-:S04]  /*0720*/  IMAD.IADD R9, R3, 0x1, R7 ;  /* 0x0000000103097824 */ /* 0x000fc800078e0207 */
[----:B------:R-:W-:-:S05]  /*0730*/  VIADD R3, R9, 0xffffffff ;  /* 0xffffffff09037836 */ /* 0x000fca0000000000 */
[----:B------:R-:W-:-:S13]  /*0740*/  ISETP.GE.U32.AND P0, PT, R3, 0xfe, PT ;  /* 0x000000fe0300780c */ /* 0x000fda0003f06070 */
[----:B------:R-:W-:Y:S05]  /*0750*/  @!P0 BRA `(.L_x_15) ;  /* 0x0000000000808947 */ /* 0x000fea0003800000 */
[----:B------:R-:W-:-:S13]  /*0760*/  ISETP.GT.AND P0, PT, R9, 0xfe, PT ;  /* 0x000000fe0900780c */ /* 0x000fda0003f04270 */
[----:B------:R-:W-:Y:S05]  /*0770*/  @P0 BRA `(.L_x_16) ;  /* 0x00000000006c0947 */ /* 0x000fea0003800000 */
[----:B------:R-:W-:-:S13]  /*0780*/  ISETP.GE.AND P0, PT, R9, 0x1, PT ;  /* 0x000000010900780c */ /* 0x000fda0003f06270 */
[----:B------:R-:W-:Y:S05]  /*0790*/  @P0 BRA `(.L_x_17) ;  /* 0x0000000000980947 */ /* 0x000fea0003800000 */
[----:B------:R-:W-:Y:S02]  /*07a0*/  ISETP.GE.AND P0, PT, R9, -0x18, PT ;  /* 0xffffffe80900780c */ /* 0x000fe40003f06270 */
[----:B------:R-:W-:-:S11]  /*07b0*/  LOP3.LUT R0, R0, 0x80000000, RZ, 0xc0, !PT ;  /* 0x8000000000007812 */ /* 0x000fd600078ec0ff */
[----:B------:R-:W-:Y:S05]  /*07c0*/  @!P0 BRA `(.L_x_17) ;  /* 0x00000000008c8947 */ /* 0x000fea0003800000 */
[CCC-:B------:R-:W-:Y:S01]  /*07d0*/  FFMA.RZ R3, R12.reuse, R8.reuse, R13.reuse ;  /* 0x000000080c037223 */ /* 0x1c0fe2000000c00d */
[CCC-:B------:R-:W-:Y:S01]  /*07e0*/  FFMA.RM R6, R12.reuse, R8.reuse, R13.reuse ;  /* 0x000000080c067223 */ /* 0x1c0fe2000000400d */
[C---:B------:R-:W-:Y:S02]  /*07f0*/  ISETP.NE.AND P2, PT, R9.reuse, RZ, PT ;  /* 0x000000ff0900720c */ /* 0x040fe40003f45270 */
[----:B------:R-:W-:Y:S02]  /*0800*/  ISETP.NE.AND P1, PT, R9, RZ, PT ;  /* 0x000000ff0900720c */ /* 0x000fe40003f25270 */
[----:B------:R-:W-:Y:S01]  /*0810*/  LOP3.LUT R7, R3, 0x7fffff, RZ, 0xc0, !PT ;  /* 0x007fffff03077812 */ /* 0x000fe200078ec0ff */
[----:B------:R-:W-:Y:S01]  /*0820*/  FFMA.RP R3, R12, R8, R13 ;  /* 0x000000080c037223 */ /* 0x000fe2000000800d */
[----:B------:R-:W-:Y:S02]  /*0830*/  VIADD R8, R9, 0x20 ;  /* 0x0000002009087836 */ /* 0x000fe40000000000 */
[----:B------:R-:W-:Y:S01]  /*0840*/  LOP3.LUT R7, R7, 0x800000, RZ, 0xfc, !PT ;  /* 0x0080000007077812 */ /* 0x000fe200078efcff */
[----:B------:R-:W-:Y:S01]  /*0850*/  IMAD.MOV R9, RZ, RZ, -R9 ;  /* 0x000000ffff097224 */ /* 0x000fe200078e0a09 */
[----:B------:R-:W-:-:S02]  /*0860*/  FSETP.NEU.FTZ.AND P0, PT, R3, R6, PT ;  /* 0x000000060300720b */ /* 0x000fc40003f1d000 */
[----:B------:R-:W-:Y:S02]  /*0870*/  SHF.L.U32 R8, R7, R8, RZ ;  /* 0x0000000807087219 */ /* 0x000fe400000006ff */
[----:B------:R-:W-:Y:S02]  /*0880*/  SEL R6, R9, RZ, P2 ;  /* 0x000000ff09067207 */ /* 0x000fe40001000000 */
[----:B------:R-:W-:Y:S02]  /*0890*/  ISETP.NE.AND P1, PT, R8, RZ, P1 ;  /* 0x000000ff0800720c */ /* 0x000fe40000f25270 */
[----:B------:R-:W-:Y:S02]  /*08a0*/  SHF.R.U32.HI R6, RZ, R6, R7 ;  /* 0x00000006ff067219 */ /* 0x000fe40000011607 */
[----:B------:R-:W-:Y:S02]  /*08b0*/  PLOP3.LUT P0, PT, P0, P1, PT, 0xf8, 0x8f ;  /* 0x00000000008f781c */ /* 0x000fe40000703f70 */
[----:B------:R-:W-:-:S02]  /*08c0*/  SHF.R.U32.HI R8, RZ, 0x1, R6 ;  /* 0x00000001ff087819 */ /* 0x000fc40000011606 */
[----:B------:R-:W-:-:S04]  /*08d0*/  SEL R3, RZ, 0x1, !P0 ;  /* 0x00000001ff037807 */ /* 0x000fc80004000000 */
[----:B------:R-:W-:-:S04]  /*08e0*/  LOP3.LUT R3, R3, 0x1, R8, 0xf8, !PT ;  /* 0x0000000103037812 */ /* 0x000fc800078ef808 */
[----:B------:R-:W-:-:S05]  /*08f0*/  LOP3.LUT R3, R3, R6, RZ, 0xc0, !PT ;  /* 0x0000000603037212 */ /* 0x000fca00078ec0ff */
[----:B------:R-:W-:-:S05]  /*0900*/  IMAD.IADD R3, R8, 0x1, R3 ;  /* 0x0000000108037824 */ /* 0x000fca00078e0203 */
[----:B------:R-:W-:Y:S01]  /*0910*/  LOP3.LUT R0, R3, R0, RZ, 0xfc, !PT ;  /* 0x0000000003007212 */ /* 0x000fe200078efcff */
[----:B------:R-:W-:Y:S06]  /*0920*/  BRA `(.L_x_17) ;  /* 0x0000000000347947 */ /* 0x000fec0003800000 */
.L_x_16:
[----:B------:R-:W-:-:S04]  /*0930*/  LOP3.LUT R0, R0, 0x80000000, RZ, 0xc0, !PT ;  /* 0x8000000000007812 */ /* 0x000fc800078ec0ff */
[----:B------:R-:W-:Y:S01]  /*0940*/  LOP3.LUT R0, R0, 0x7f800000, RZ, 0xfc, !PT ;  /* 0x7f80000000007812 */ /* 0x000fe200078efcff */
[----:B------:R-:W-:Y:S06]  /*0950*/  BRA `(.L_x_17) ;  /* 0x0000000000287947 */ /* 0x000fec0003800000 */
.L_x_15:
[----:B------:R-:W-:Y:S01]  /*0960*/  IMAD R0, R7, 0x800000, R0 ;  /* 0x0080000007007824 */ /* 0x000fe200078e0200 */
[----:B------:R-:W-:Y:S06]  /*0970*/  BRA `(.L_x_17) ;  /* 0x0000000000207947 */ /* 0x000fec0003800000 */
.L_x_14:
[----:B------:R-:W-:-:S04]  /*0980*/  LOP3.LUT R0, R9, 0x80000000, R8, 0x48, !PT ;  /* 0x8000000009007812 */ /* 0x000fc800078e4808 */
[----:B------:R-:W-:Y:S01]  /*0990*/  LOP3.LUT R0, R0, 0x7f800000, RZ, 0xfc, !PT ;  /* 0x7f80000000007812 */ /* 0x000fe200078efcff */
[----:B------:R-:W-:Y:S06]  /*09a0*/  BRA `(.L_x_17) ;  /* 0x0000000000147947 */ /* 0x000fec0003800000 */
.L_x_13:
[----:B------:R-:W-:Y:S01]  /*09b0*/  LOP3.LUT R0, R9, 0x80000000, R8, 0x48, !PT ;  /* 0x8000000009007812 */ /* 0x000fe200078e4808 */
[----:B------:R-:W-:Y:S06]  /*09c0*/  BRA `(.L_x_17) ;  /* 0x00000000000c7947 */ /* 0x000fec0003800000 */
.L_x_12:
[----:B------:R-:W0:Y:S01]  /*09d0*/  MUFU.RSQ R0, -QNAN ;  /* 0xffc0000000007908 */ /* 0x000e220000001400 */
[----:B------:R-:W-:Y:S05]  /*09e0*/  BRA `(.L_x_17) ;  /* 0x0000000000047947 */ /* 0x000fea0003800000 */
.L_x_11:
[----:B------:R-:W-:-:S07]  /*09f0*/  FADD.FTZ R0, R0, R3 ;  /* 0x0000000300007221 */ /* 0x000fce0000010000 */
.L_x_17:
[----:B------:R-:W-:Y:S02]  /*0a00*/  IMAD.MOV.U32 R6, RZ, RZ, R4 ;  /* 0x000000ffff067224 */ /* 0x000fe400078e0004 */
[----:B------:R-:W-:-:S04]  /*0a10*/  IMAD.MOV.U32 R7, RZ, RZ, 0x0 ;  /* 0x00000000ff077424 */ /* 0x000fc800078e00ff */
[----:B0-----:R-:W-:Y:S05]  /*0a20*/  RET.REL.NODEC R6 `(_Z18interpolate_kernelPKfPfiii) ;  /* 0xfffffff406747950 */ /* 0x001fea0003c3ffff */
.L_x_18:
        /* <DEDUP_REMOVED lines=13> */
.L_x_69:


//--------------------- .text._Z17avg_pool1d_kernelPKfPfiiii --------------------------
	.section	.text._Z17avg_pool1d_kernelPKfPfiiii,"ax",@progbits
	.align	128
        .global         _Z17avg_pool1d_kernelPKfPfiiii
        .type           _Z17avg_pool1d_kernelPKfPfiiii,@function
        .size           _Z17avg_pool1d_kernelPKfPfiiii,(.L_x_70 - _Z17avg_pool1d_kernelPKfPfiiii)
        .other          _Z17avg_pool1d_kernelPKfPfiiii,@"STO_CUDA_ENTRY STV_DEFAULT"
_Z17avg_pool1d_kernelPKfPfiiii:
.text._Z17avg_pool1d_kernelPKfPfiiii:
[----:B------:R-:W-:Y:S01]  /*0000*/  LDC R1, c[0x0][0x37c] ;  /* 0x0000df00ff017b82 */ /* 0x000fe20000000800 */
[----:B------:R-:W0:Y:S07]  /*0010*/  S2R R3, SR_TID.Y ;  /* 0x0000000000037919 */ /* 0x000e2e0000002200 */
[----:B------:R-:W0:Y:S01]  /*0020*/  S2UR UR4, SR_CTAID.Y ;  /* 0x00000000000479c3 */ /* 0x000e220000002600 */
[----:B------:R-:W1:Y:S01]  /*0030*/  LDCU UR6, c[0x0][0x390] ;  /* 0x00007200ff0677ac */ /* 0x000e620008000800 */
[----:B------:R-:W2:Y:S06]  /*0040*/  S2R R5, SR_TID.X ;  /* 0x0000000000057919 */ /* 0x000eac0000002100 */
[----:B------:R-:W0:Y:S08]  /*0050*/  LDC R6, c[0x0][0x364] ;  /* 0x0000d900ff067b82 */ /* 0x000e300000000800 */
[----:B------:R-:W2:Y:S08]  /*0060*/  S2UR UR5, SR_CTAID.X ;  /* 0x00000000000579c3 */ /* 0x000eb00000002500 */
[----:B------:R-:W2:Y:S01]  /*0070*/  LDC R8, c[0x0][0x360] ;  /* 0x0000d800ff087b82 */ /* 0x000ea20000000800 */
[----:B0-----:R-:W-:-:S05]  /*0080*/  IMAD R6, R6, UR4, R3 ;  /* 0x0000000406067c24 */ /* 0x001fca000f8e0203 */
[----:B-1----:R-:W-:Y:S01]  /*0090*/  ISETP.GE.AND P0, PT, R6, UR6, PT ;  /* 0x0000000606007c0c */ /* 0x002fe2000bf06270 */
[----:B--2---:R-:W-:-:S12]  /*00a0*/  IMAD R8, R8, UR5, R5 ;  /* 0x0000000508087c24 */ /* 0x004fd8000f8e0205 */
[----:B------:R-:W-:Y:S05]  /*00b0*/  @P0 EXIT ;  /* 0x000000000000094d */ /* 0x000fea0003800000 */
[----:B------:R-:W0:Y:S08]  /*00c0*/  LDC.64 R2, c[0x0][0x398] ;  /* 0x0000e600ff027b82 */ /* 0x000e300000000a00 */
[----:B------:R-:W1:Y:S01]  /*00d0*/  LDC R9, c[0x0][0x394] ;  /* 0x0000e500ff097b82 */ /* 0x000e620000000800 */
[----:B0-----:R-:W-:-:S04]  /*00e0*/  IABS R11, R3 ;  /* 0x00000003000b7213 */ /* 0x001fc80000000000 */
[----:B------:R-:W0:Y:S01]  /*00f0*/  I2F.RP R0, R11 ;  /* 0x0000000b00007306 */ /* 0x000e220000209400 */
[----:B-1----:R-:W-:-:S07]  /*0100*/  IADD3 R7, PT, PT, R9, 0x1, -R2 ;  /* 0x0000000109077810 */ /* 0x002fce0007ffe802 */
[----:B0-----:R-:W0:Y:S02]  /*0110*/  MUFU.RCP R0, R0 ;  /* 0x0000000000007308 */ /* 0x001e240000001000 */
[----:B0-----:R-:W-:Y:S01]  /*0120*/  VIADD R4, R0, 0xffffffe ;  /* 0x0ffffffe00047836 */ /* 0x001fe20000000000 */
[----:B------:R-:W-:-:S05]  /*0130*/  IABS R0, R7 ;  /* 0x0000000700007213 */ /* 0x000fca0000000000 */
[----:B------:R0:W1:Y:S02]  /*0140*/  F2I.FTZ.U32.TRUNC.NTZ R5, R4 ;  /* 0x0000000400057305 */ /* 0x000064000021f000 */
[----:B0-----:R-:W-:Y:S02]  /*0150*/  HFMA2 R4, -RZ, RZ, 0, 0 ;  /* 0x00000000ff047431 */ /* 0x001fe400000001ff */
[----:B-1----:R-:W-:-:S04]  /*0160*/  IMAD.MOV R10, RZ, RZ, -R5 ;  /* 0x000000ffff0a7224 */ /* 0x002fc800078e0a05 */
[----:B------:R-:W-:-:S04]  /*0170*/  IMAD R13, R10, R11, RZ ;  /* 0x0000000b0a0d7224 */ /* 0x000fc800078e02ff */
[----:B------:R-:W-:-:S06]  /*0180*/  IMAD.HI.U32 R5, R5, R13, R4 ;  /* 0x0000000d05057227 */ /* 0x000fcc00078e0004 */
[----:B------:R-:W-:-:S04]  /*0190*/  IMAD.HI.U32 R5, R5, R0, RZ ;  /* 0x0000000005057227 */ /* 0x000fc800078e00ff */
[----:B------:R-:W-:-:S04]  /*01a0*/  IMAD.MOV R10, RZ, RZ, -R5 ;  /* 0x000000ffff0a7224 */ /* 0x000fc800078e0a05 */
[----:B------:R-:W-:-:S05]  /*01b0*/  IMAD R0, R11, R10, R0 ;  /* 0x0000000a0b007224 */ /* 0x000fca00078e0200 */
[----:B------:R-:W-:-:S13]  /*01c0*/  ISETP.GT.U32.AND P2, PT, R11, R0, PT ;  /* 0x000000000b00720c */ /* 0x000fda0003f44070 */
[----:B------:R-:W-:Y:S01]  /*01d0*/  @!P2 IMAD.IADD R0, R0, 0x1, -R11 ;  /* 0x000000010000a824 */ /* 0x000fe200078e0a0b */
[----:B------:R-:W-:Y:S02]  /*01e0*/  @!P2 IADD3 R5, PT, PT, R5, 0x1, RZ ;  /* 0x000000010505a810 */ /* 0x000fe40007ffe0ff */
[----:B------:R-:W-:Y:S02]  /*01f0*/  ISETP.NE.AND P2, PT, R3, RZ, PT ;  /* 0x000000ff0300720c */ /* 0x000fe40003f45270 */
[----:B------:R-:W-:Y:S02]  /*0200*/  ISETP.GE.U32.AND P0, PT, R0, R11, PT ;  /* 0x0000000b0000720c */ /* 0x000fe40003f06070 */
[----:B------:R-:W-:-:S04]  /*0210*/  LOP3.LUT R0, R7, R3, RZ, 0x3c, !PT ;  /* 0x0000000307007212 */ /* 0x000fc800078e3cff */
[----:B------:R-:W-:-:S07]  /*0220*/  ISETP.GE.AND P1, PT, R0, RZ, PT ;  /* 0x000000ff0000720c */ /* 0x000fce0003f26270 */
[----:B------:R-:W-:-:S06]  /*0230*/  @P0 VIADD R5, R5, 0x1 ;  /* 0x0000000105050836 */ /* 0x000fcc0000000000 */
[----:B------:R-:W-:Y:S01]  /*0240*/  @!P1 IMAD.MOV R5, RZ, RZ, -R5 ;  /* 0x000000ffff059224 */ /* 0x000fe200078e0a05 */
[----:B------:R-:W-:-:S04]  /*0250*/  @!P2 LOP3.LUT R5, RZ, R3, RZ, 0x33, !PT ;  /* 0x00000003ff05a212 */ /* 0x000fc800078e33ff */
[----:B------:R-:W-:-:S13]  /*0260*/  ISETP.GE.AND P0, PT, R8, R5, PT ;  /* 0x000000050800720c */ /* 0x000fda0003f06270 */
[----:B------:R-:W-:Y:S05]  /*0270*/  @P0 EXIT ;  /* 0x000000000000094d */ /* 0x000fea0003800000 */
[----:B------:R-:W-:Y:S01]  /*0280*/  ISETP.GE.AND P0, PT, R2, 0x1, PT ;  /* 0x000000010200780c */ /* 0x000fe20003f06270 */
[----:B------:R-:W0:Y:S01]  /*0290*/  LDCU.64 UR6, c[0x0][0x358] ;  /* 0x00006b00ff0677ac */ /* 0x000e220008000a00 */
[----:B------:R-:W-:-:S11]  /*02a0*/  MOV R11, RZ ;  /* 0x000000ff000b7202 */ /* 0x000fd60000000f00 */
[----:B------:R-:W-:Y:S05]  /*02b0*/  @!P0 BRA `(.L_x_19) ;  /* 0x0000000400b08947 */ /* 0x000fea0003800000 */
[----:B------:R-:W-:Y:S01]  /*02c0*/  ISETP.GE.U32.AND P0, PT, R2, 0x10, PT ;  /* 0x000000100200780c */ /* 0x000fe20003f06070 */
[----:B------:R-:W-:Y:S01]  /*02d0*/  IMAD R10, R6, R9, RZ ;  /* 0x00000009060a7224 */ /* 0x000fe200078e02ff */
[----:B------:R-:W-:Y:S01]  /*02e0*/  LOP3.LUT R25, R2, 0xf, RZ, 0xc0, !PT ;  /* 0x0000000f02197812 */ /* 0x000fe200078ec0ff */
[----:B------:R-:W-:Y:S02]  /*02f0*/  IMAD.MOV.U32 R11, RZ, RZ, RZ ;  /* 0x000000ffff0b7224 */ /* 0x000fe400078e00ff */
[----:B------:R-:W-:Y:S01]  /*0300*/  IMAD.MOV.U32 R9, RZ, RZ, RZ ;  /* 0x000000ffff097224 */ /* 0x000fe200078e00ff */
[----:B------:R-:W-:Y:S01]  /*0310*/  ISETP.NE.AND P1, PT, R25, RZ, PT ;  /* 0x000000ff1900720c */ /* 0x000fe20003f25270 */
[----:B------:R-:W-:-:S06]  /*0320*/  IMAD R0, R8, R3, R10 ;  /* 0x0000000308007224 */ /* 0x000fcc00078e020a */
[----:B------:R-:W-:Y:S06]  /*0330*/  @!P0 BRA `(.L_x_20) ;  /* 0x0000000000b88947 */ /* 0x000fec0003800000 */
[----:B------:R-:W1:Y:S01]  /*0340*/  LDCU.64 UR4, c[0x0][0x380] ;  /* 0x00007000ff0477ac */ /* 0x000e620008000a00 */
[----:B------:R-:W-:Y:S01]  /*0350*/  LOP3.LUT R9, R2, 0x7ffffff0, RZ, 0xc0, !PT ;  /* 0x7ffffff002097812 */ /* 0x000fe200078ec0ff */
[----:B------:R-:W-:Y:S01]  /*0360*/  IMAD.MOV.U32 R12, RZ, RZ, R0 ;  /* 0x000000ffff0c7224 */ /* 0x000fe200078e0000 */
[----:B------:R-:W-:-:S03]  /*0370*/  MOV R11, RZ ;  /* 0x000000ff000b7202 */ /* 0x000fc60000000f00 */
[----:B------:R-:W-:Y:S01]  /*0380*/  IMAD.MOV R26, RZ, RZ, -R9 ;  /* 0x000000ffff1a7224 */ /* 0x000fe200078e0a09 */
[----:B-1----:R-:W-:-:S04]  /*0390*/  UIADD3 UR4, UP0, UPT, UR4, 0x20, URZ ;  /* 0x0000002004047890 */ /* 0x002fc8000ff1e0ff */
[----:B------:R-:W-:-:S12]  /*03a0*/  UIADD3.X UR5, UPT, UPT, URZ, UR5, URZ, UP0, !UPT ;  /* 0x00000005ff057290 */ /* 0x000fd800087fe4ff */
.L_x_21:
[----:B------:R-:W-:Y:S01]  /*03b0*/  MOV R4, UR4 ;  /* 0x0000000400047c02 */ /* 0x000fe20008000f00 */
[----:B------:R-:W-:-:S04]  /*03c0*/  IMAD.U32 R5, RZ, RZ, UR5 ;  /* 0x00000005ff057e24 */ /* 0x000fc8000f8e00ff */
[----:B------:R-:W-:-:S05]  /*03d0*/  IMAD.WIDE R4, R12, 0x4, R4 ;  /* 0x000000040c047825 */ /* 0x000fca00078e0204 */
        /* <DEDUP_REMOVED lines=11> */
[----:B------:R-:W5:Y:S01]  /*0490*/  LDG.E R14, desc[UR6][R4.64+0xc] ;  /* 0x00000c06040e7981 */ /* 0x000f62000c1e1900 */
[----:B--2---:R-:W-:-:S03]  /*04a0*/  FADD R24, R24, R11 ;  /* 0x0000000b18187221 */ /* 0x004fc60000000000 */
[----:B------:R-:W2:Y:S01]  /*04b0*/  LDG.E R11, desc[UR6][R4.64+0x10] ;  /* 0x00001006040b7981 */ /* 0x000ea2000c1e1900 */
[----:B---3--:R-:W-:-:S03]  /*04c0*/  FADD R27, R24, R23 ;  /* 0x00000017181b7221 */ /* 0x008fc60000000000 */
[----:B------:R-:W3:Y:S01]  /*04d0*/  LDG.E R23, desc[UR6][R4.64+0x14] ;  /* 0x0000140604177981 */ /* 0x000ee2000c1e1900 */
[----:B----4-:R-:W-:-:S03]  /*04e0*/  FADD R28, R27, R22 ;  /* 0x000000161b1c7221 */ /* 0x010fc60000000000 */
[----:B------:R-:W4:Y:S04]  /*04f0*/  LDG.E R22, desc[UR6][R4.64+0x18] ;  /* 0x0000180604167981 */ /* 0x000f28000c1e1900 */
[----:B------:R-:W4:Y:S01]  /*0500*/  LDG.E R24, desc[UR6][R4.64+0x1c] ;  /* 0x00001c0604187981 */ /* 0x000f22000c1e1900 */
[----:B-----5:R-:W-:Y:S01]  /*0510*/  FADD R28, R28, R13 ;  /* 0x0000000d1c1c7221 */ /* 0x020fe20000000000 */
[----:B------:R-:W-:Y:S01]  /*0520*/  VIADD R26, R26, 0x10 ;  /* 0x000000101a1a7836 */ /* 0x000fe20000000000 */
[----:B------:R-:W-:Y:S02]  /*0530*/  IADD3 R12, PT, PT, R12, 0x10, RZ ;  /* 0x000000100c0c7810 */ /* 0x000fe40007ffe0ff */
[----:B------:R-:W-:Y:S02]  /*0540*/  FADD R21, R28, R21 ;  /* 0x000000151c157221 */ /* 0x000fe40000000000 */
[----:B------:R-:W-:-:S02]  /*0550*/  ISETP.NE.AND P0, PT, R26, RZ, PT ;  /* 0x000000ff1a00720c */ /* 0x000fc40003f05270 */
[----:B------:R-:W-:-:S04]  /*0560*/  FADD R20, R21, R20 ;  /* 0x0000001415147221 */ /* 0x000fc80000000000 */
[----:B------:R-:W-:-:S04]  /*0570*/  FADD R19, R20, R19 ;  /* 0x0000001314137221 */ /* 0x000fc80000000000 */
[----:B------:R-:W-:-:S04]  /*0580*/  FADD R18, R19, R18 ;  /* 0x0000001213127221 */ /* 0x000fc80000000000 */
[----:B------:R-:W-:-:S04]  /*0590*/  FADD R17, R18, R17 ;  /* 0x0000001112117221 */ /* 0x000fc80000000000 */
[----:B------:R-:W-:-:S04]  /*05a0*/  FADD R16, R17, R16 ;  /* 0x0000001011107221 */ /* 0x000fc80000000000 */
[----:B------:R-:W-:-:S04]  /*05b0*/  FADD R15, R16, R15 ;  /* 0x0000000f100f7221 */ /* 0x000fc80000000000 */
[----:B------:R-:W-:-:S04]  /*05c0*/  FADD R14, R15, R14 ;  /* 0x0000000e0f0e7221 */ /* 0x000fc80000000000 */
[----:B--2---:R-:W-:-:S04]  /*05d0*/  FADD R14, R14, R11 ;  /* 0x0000000b0e0e7221 */ /* 0x004fc80000000000 */
[----:B---3--:R-:W-:-:S04]  /*05e0*/  FADD R23, R14, R23 ;  /* 0x000000170e177221 */ /* 0x008fc80000000000 */
[----:B----4-:R-:W-:-:S04]  /*05f0*/  FADD R23, R23, R22 ;  /* 0x0000001617177221 */ /* 0x010fc80000000000 */
[----:B------:R-:W-:Y:S01]  /*0600*/  FADD R11, R23, R24 ;  /* 0x00000018170b7221 */ /* 0x000fe20000000000 */
[----:B------:R-:W-:Y:S06]  /*0610*/  @P0 BRA `(.L_x_21) ;  /* 0xfffffffc00640947 */ /* 0x000fec000383ffff */
.L_x_20:
[----:B------:R-:W-:Y:S05]  /*0620*/  @!P1 BRA `(.L_x_19) ;  /* 0x0000000000d49947 */ /* 0x000fea0003800000 */
[----:B------:R-:W-:Y:S02]  /*0630*/  ISETP.GE.U32.AND P0, PT, R25, 0x8, PT ;  /* 0x000000081900780c */ /* 0x000fe40003f06070 */
[----:B------:R-:W-:-:S04]  /*0640*/  LOP3.LUT R14, R2, 0x7, RZ, 0xc0, !PT ;  /* 0x00000007020e7812 */ /* 0x000fc800078ec0ff */
[----:B------:R-:W-:-:S07]  /*0650*/  ISETP.NE.AND P1, PT, R14, RZ, PT ;  /* 0x000000ff0e00720c */ /* 0x000fce0003f25270 */
[----:B------:R-:W-:Y:S06]  /*0660*/  @!P0 BRA `(.L_x_22) ;  /* 0x0000000000508947 */ /* 0x000fec0003800000 */
[----:B------:R-:W1:Y:S01]  /*0670*/  LDC.64 R4, c[0x0][0x380] ;  /* 0x0000e000ff047b82 */ /* 0x000e620000000a00 */
[----:B------:R-:W-:-:S04]  /*0680*/  IMAD.IADD R13, R0, 0x1, R9 ;  /* 0x00000001000d7824 */ /* 0x000fc800078e0209 */
[----:B-1----:R-:W-:-:S05]  /*0690*/  IMAD.WIDE R4, R13, 0x4, R4 ;  /* 0x000000040d047825 */ /* 0x002fca00078e0204 */
        /* <DEDUP_REMOVED lines=8> */
[----:B------:R-:W-:-:S02]  /*0720*/  VIADD R9, R9, 0x8 ;  /* 0x0000000809097836 */ /* 0x000fc40000000000 */
[----:B--2---:R-:W-:-:S04]  /*0730*/  FADD R12, R11, R12 ;  /* 0x0000000c0b0c7221 */ /* 0x004fc80000000000 */
[----:B---3--:R-:W-:-:S04]  /*0740*/  FADD R12, R12, R13 ;  /* 0x0000000d0c0c7221 */ /* 0x008fc80000000000 */
[----:B----4-:R-:W-:-:S04]  /*0750*/  FADD R12, R12, R15 ;  /* 0x0000000f0c0c7221 */ /* 0x010fc80000000000 */
[----:B-----5:R-:W-:-:S04]  /*0760*/  FADD R12, R12, R17 ;  /* 0x000000110c0c7221 */ /* 0x020fc80000000000 */
[----:B------:R-:W-:-:S04]  /*0770*/  FADD R12, R12, R19 ;  /* 0x000000130c0c7221 */ /* 0x000fc80000000000 */
[----:B------:R-:W-:-:S04]  /*0780*/  FADD R12, R12, R21 ;  /* 0x000000150c0c7221 */ /* 0x000fc80000000000 */
[----:B------:R-:W-:-:S04]  /*0790*/  FADD R12, R12, R23 ;  /* 0x000000170c0c7221 */ /* 0x000fc80000000000 */
[----:B------:R-:W-:-:S07]  /*07a0*/  FADD R11, R12, R25 ;  /* 0x000000190c0b7221 */ /* 0x000fce0000000000 */
.L_x_22:
[----:B------:R-:W-:Y:S05]  /*07b0*/  @!P1 BRA `(.L_x_19) ;  /* 0x0000000000709947 */ /* 0x000fea0003800000 */
[----:B------:R-:W-:Y:S02]  /*07c0*/  ISETP.GE.U32.AND P0, PT, R14, 0x4, PT ;  /* 0x000000040e00780c */ /* 0x000fe40003f06070 */
[----:B------:R-:W-:-:S04]  /*07d0*/  LOP3.LUT R15, R2, 0x3, RZ, 0xc0, !PT ;  /* 0x00000003020f7812 */ /* 0x000fc800078ec0ff */
[----:B------:R-:W-:-:S07]  /*07e0*/  ISETP.NE.AND P1, PT, R15, RZ, PT ;  /* 0x000000ff0f00720c */ /* 0x000fce0003f25270 */
[----:B------:R-:W-:Y:S06]  /*07f0*/  @!P0 BRA `(.L_x_23) ;  /* 0x0000000000308947 */ /* 0x000fec0003800000 */
[----:B------:R-:W1:Y:S01]  /*0800*/  LDC.64 R4, c[0x0][0x380] ;  /* 0x0000e000ff047b82 */ /* 0x000e620000000a00 */
[----:B------:R-:W-:-:S05]  /*0810*/  IADD3 R13, PT, PT, R0, R9, RZ ;  /* 0x00000009000d7210 */ /* 0x000fca0007ffe0ff */
[----:B-1----:R-:W-:-:S05]  /*0820*/  IMAD.WIDE R4, R13, 0x4, R4 ;  /* 0x000000040d047825 */ /* 0x002fca00078e0204 */
[----:B0-----:R-:W2:Y:S04]  /*0830*/  LDG.E R0, desc[UR6][R4.64] ;  /* 0x0000000604007981 */ /* 0x001ea8000c1e1900 */
[----:B------:R-:W3:Y:S04]  /*0840*/  LDG.E R13, desc[UR6][R4.64+0x4] ;  /* 0x00000406040d7981 */ /* 0x000ee8000c1e1900 */
[----:B------:R-:W4:Y:S04]  /*0850*/  LDG.E R17, desc[UR6][R4.64+0x8] ;  /* 0x0000080604117981 */ /* 0x000f28000c1e1900 */
[----:B------:R-:W5:Y:S01]  /*0860*/  LDG.E R19, desc[UR6][R4.64+0xc] ;  /* 0x00000c0604137981 */ /* 0x000f62000c1e1900 */
[----:B------:R-:W-:-:S02]  /*0870*/  VIADD R9, R9, 0x4 ;  /* 0x0000000409097836 */ /* 0x000fc40000000000 */
[----:B--2---:R-:W-:-:S04]  /*0880*/  FADD R0, R11, R0 ;  /* 0x000000000b007221 */ /* 0x004fc80000000000 */
[----:B---3--:R-:W-:-:S04]  /*0890*/  FADD R0, R0, R13 ;  /* 0x0000000d00007221 */ /* 0x008fc80000000000 */
[----:B----4-:R-:W-:-:S04]  /*08a0*/  FADD R0, R0, R17 ;  /* 0x0000001100007221 */ /* 0x010fc80000000000 */
[----:B-----5:R-:W-:-:S07]  /*08b0*/  FADD R11, R0, R19 ;  /* 0x00000013000b7221 */ /* 0x020fce0000000000 */
.L_x_23:
[----:B------:R-:W-:Y:S05]  /*08c0*/  @!P1 BRA `(.L_x_19) ;  /* 0x00000000002c9947 */ /* 0x000fea0003800000 */
[----:B------:R-:W1:Y:S01]  /*08d0*/  LDC.64 R12, c[0x0][0x380] ;  /* 0x0000e000ff0c7b82 */ /* 0x000e620000000a00 */
[----:B------:R-:W-:Y:S02]  /*08e0*/  IMAD R3, R8, R3, R9 ;  /* 0x0000000308037224 */ /* 0x000fe400078e0209 */
[----:B------:R-:W-:-:S03]  /*08f0*/  IMAD.MOV R15, RZ, RZ, -R15 ;  /* 0x000000ffff0f7224 */ /* 0x000fc600078e0a0f */
[----:B------:R-:W-:-:S07]  /*0900*/  IADD3 R3, PT, PT, R10, R3, RZ ;  /* 0x000000030a037210 */ /* 0x000fce0007ffe0ff */
.L_x_24:
[----:B-1----:R-:W-:-:S06]  /*0910*/  IMAD.WIDE R4, R3, 0x4, R12 ;  /* 0x0000000403047825 */ /* 0x002fcc00078e020c */
[----:B0-----:R-:W2:Y:S01]  /*0920*/  LDG.E R4, desc[UR6][R4.64] ;  /* 0x0000000604047981 */ /* 0x001ea2000c1e1900 */
[----:B------:R-:W-:Y:S02]  /*0930*/  VIADD R15, R15, 0x1 ;  /* 0x000000010f0f7836 */ /* 0x000fe40000000000 */
[----:B------:R-:W-:-:S03]  /*0940*/  VIADD R3, R3, 0x1 ;  /* 0x0000000103037836 */ /* 0x000fc60000000000 */
[----:B------:R-:W-:Y:S01]  /*0950*/  ISETP.NE.AND P0, PT, R15, RZ, PT ;  /* 0x000000ff0f00720c */ /* 0x000fe20003f05270 */
[----:B--2---:R-:W-:-:S12]  /*0960*/  FADD R11, R4, R11 ;  /* 0x0000000b040b7221 */ /* 0x004fd80000000000 */
[----:B------:R-:W-:Y:S05]  /*0970*/  @P0 BRA `(.L_x_24) ;  /* 0xfffffffc00e40947 */ /* 0x000fea000383ffff */
.L_x_19:
[----:B------:R-:W-:Y:S01]  /*0980*/  I2FP.F32.S32 R4, R2 ;  /* 0x0000000200047245 */ /* 0x000fe20000201400 */
[----:B------:R-:W-:Y:S03]  /*0990*/  BSSY.RECONVERGENT B0, `(.L_x_25) ;  /* 0x000000c000007945 */ /* 0x000fe60003800200 */
[----:B------:R-:W1:Y:S08]  /*09a0*/  MUFU.RCP R3, R4 ;  /* 0x0000000400037308 */ /* 0x000e700000001000 */
[----:B------:R-:W2:Y:S01]  /*09b0*/  FCHK P0, R11, R4 ;  /* 0x000000040b007302 */ /* 0x000ea20000000000 */
[----:B-1----:R-:W-:-:S04]  /*09c0*/  FFMA R0, -R4, R3, 1 ;  /* 0x3f80000004007423 */ /* 0x002fc80000000103 */
[----:B------:R-:W-:-:S04]  /*09d0*/  FFMA R0, R3, R0, R3 ;  /* 0x0000000003007223 */ /* 0x000fc80000000003 */
[----:B------:R-:W-:-:S04]  /*09e0*/  FFMA R3, R0, R11, RZ ;  /* 0x0000000b00037223 */ /* 0x000fc800000000ff */
[----:B------:R-:W-:-:S04]  /*09f0*/  FFMA R2, -R4, R3, R11 ;  /* 0x0000000304027223 */ /* 0x000fc8000000010b */
[----:B------:R-:W-:Y:S01]  /*0a00*/  FFMA R0, R0, R2, R3 ;  /* 0x0000000200007223 */ /* 0x000fe20000000003 */
[----:B--2---:R-:W-:Y:S06]  /*0a10*/  @!P0 BRA `(.L_x_26) ;  /* 0x00000000000c8947 */ /* 0x004fec0003800000 */
[----:B------:R-:W-:Y:S02]  /*0a20*/  MOV R3, R11 ;  /* 0x0000000b00037202 */ /* 0x000fe40000000f00 */
[----:B------:R-:W-:-:S07]  /*0a30*/  MOV R2, 0xa50 ;  /* 0x00000a5000027802 */ /* 0x000fce0000000f00 */
[----:B0-----:R-:W-:Y:S05]  /*0a40*/  CALL.REL.NOINC `($__internal_1_$__cuda_sm3x_div_rn_noftz_f32_slowpath) ;  /* 0x0000000000807944 */ /* 0x001fea0003c00000 */
.L_x_26:
[----:B0-----:R-:W-:Y:S05]  /*0a50*/  BSYNC.RECONVERGENT B0 ;  /* 0x0000000000007941 */ /* 0x001fea0003800200 */
.L_x_25:
[----:B------:R-:W0:Y:S01]  /*0a60*/  LDC R5, c[0x0][0x39c] ;  /* 0x0000e700ff057b82 */ /* 0x000e220000000800 */
[----:B------:R-:W-:-:S05]  /*0a70*/  IMAD R6, R6, R7, RZ ;  /* 0x0000000706067224 */ /* 0x000fca00078e02ff */
[----:B------:R-:W-:Y:S02]  /*0a80*/  IABS R11, R6 ;  /* 0x00000006000b7213 */ /* 0x000fe40000000000 */
[-C--:B0-----:R-:W-:Y:S02]  /*0a90*/  IABS R9, R5.reuse ;  /* 0x0000000500097213 */ /* 0x081fe40000000000 */
[----:B------:R-:W-:Y:S02]  /*0aa0*/  LOP3.LUT R6, R6, R5, RZ, 0x3c, !PT ;  /* 0x0000000506067212 */ /* 0x000fe400078e3cff */
[----:B------:R-:W0:Y:S02]  /*0ab0*/  I2F.RP R4, R9 ;  /* 0x0000000900047306 */ /* 0x000e240000209400 */
[----:B------:R-:W-:-:S06]  /*0ac0*/  ISETP.GE.AND P0, PT, R6, RZ, PT ;  /* 0x000000ff0600720c */ /* 0x000fcc0003f06270 */
[----:B0-----:R-:W0:Y:S02]  /*0ad0*/  MUFU.RCP R4, R4 ;  /* 0x0000000400047308 */ /* 0x001e240000001000 */
[----:B0-----:R-:W-:-:S06]  /*0ae0*/  VIADD R10, R4, 0xffffffe ;  /* 0x0ffffffe040a7836 */ /* 0x001fcc0000000000 */
[----:B------:R-:W0:Y:S02]  /*0af0*/  F2I.FTZ.U32.TRUNC.NTZ R3, R10 ;  /* 0x0000000a00037305 */ /* 0x000e24000021f000 */
[----:B0-----:R-:W-:-:S04]  /*0b00*/  IMAD.MOV R2, RZ, RZ, -R3 ;  /* 0x000000ffff027224 */ /* 0x001fc800078e0a03 */
[----:B------:R-:W-:Y:S02]  /*0b10*/  IMAD R7, R2, R9, RZ ;  /* 0x0000000902077224 */ /* 0x000fe400078e02ff */
[----:B------:R-:W-:-:S05]  /*0b20*/  HFMA2 R2, -RZ, RZ, 0, 0 ;  /* 0x00000000ff027431 */ /* 0x000fca00000001ff */
[----:B------:R-:W-:-:S04]  /*0b30*/  IMAD.HI.U32 R7, R3, R7, R2 ;  /* 0x0000000703077227 */ /* 0x000fc800078e0002 */
[----:B------:R-:W-:-:S04]  /*0b40*/  IMAD.MOV.U32 R2, RZ, RZ, R11 ;  /* 0x000000ffff027224 */ /* 0x000fc800078e000b */
[----:B------:R-:W-:-:S04]  /*0b50*/  IMAD.HI.U32 R4, R7, R2, RZ ;  /* 0x0000000207047227 */ /* 0x000fc800078e00ff */
[----:B------:R-:W-:-:S04]  /*0b60*/  IMAD.MOV R3, RZ, RZ, -R4 ;  /* 0x000000ffff037224 */ /* 0x000fc800078e0a04 */
[----:B------:R-:W-:-:S05]  /*0b70*/  IMAD R2, R9, R3, R2 ;  /* 0x0000000309027224 */ /* 0x000fca00078e0202 */
[----:B------:R-:W-:-:S13]  /*0b80*/  ISETP.GT.U32.AND P2, PT, R9, R2, PT ;  /* 0x000000020900720c */ /* 0x000fda0003f44070 */
[-C--:B------:R-:W-:Y:S01]  /*0b90*/  @!P2 IADD3 R2, PT, PT, R2, -R9.reuse, RZ ;  /* 0x800000090202a210 */ /* 0x080fe20007ffe0ff */
[----:B------:R-:W-:Y:S01]  /*0ba0*/  @!P2 VIADD R4, R4, 0x1 ;  /* 0x000000010404a836 */ /* 0x000fe20000000000 */
[----:B------:R-:W-:Y:S02]  /*0bb0*/  ISETP.NE.AND P2, PT, R5, RZ, PT ;  /* 0x000000ff0500720c */ /* 0x000fe40003f45270 */
[----:B------:R-:W-:Y:S02]  /*0bc0*/  ISETP.GE.U32.AND P1, PT, R2, R9, PT ;  /* 0x000000090200720c */ /* 0x000fe40003f26070 */
[----:B------:R-:W0:Y:S11]  /*0bd0*/  LDC.64 R2, c[0x0][0x388] ;  /* 0x0000e200ff027b82 */ /* 0x000e360000000a00 */
[----:B------:R-:W-:-:S05]  /*0be0*/  @P1 VIADD R4, R4, 0x1 ;  /* 0x0000000104041836 */ /* 0x000fca0000000000 */
[----:B------:R-:W-:Y:S02]  /*0bf0*/  @!P0 IADD3 R4, PT, PT, -R4, RZ, RZ ;  /* 0x000000ff04048210 */ /* 0x000fe40007ffe1ff */
[----:B------:R-:W-:-:S05]  /*0c00*/  @!P2 LOP3.LUT R4, RZ, R5, RZ, 0x33, !PT ;  /* 0x00000005ff04a212 */ /* 0x000fca00078e33ff */
[----:B------:R-:W-:-:S04]  /*0c10*/  IMAD.IADD R5, R8, 0x1, R4 ;  /* 0x0000000108057824 */ /* 0x000fc800078e0204 */
[----:B0-----:R-:W-:-:S05]  /*0c20*/  IMAD.WIDE R2, R5, 0x4, R2 ;  /* 0x0000000405027825 */ /* 0x001fca00078e0202 */
[----:B------:R-:W-:Y:S01]  /*0c30*/  STG.E desc[UR6][R2.64], R0 ;  /* 0x0000000002007986 */ /* 0x000fe2000c101906 */
[----:B------:R-:W-:Y:S05]  /*0c40*/  EXIT ;  /* 0x000000000000794d */ /* 0x000fea0003800000 */
        .weak           $__internal_1_$__cuda_sm3x_div_rn_noftz_f32_slowpath
        .type           $__internal_1_$__cuda_sm3x_div_rn_noftz_f32_slowpath,@function
        .size           $__internal_1_$__cuda_sm3x_div_rn_noftz_f32_slowpath,(.L_x_70 - $__internal_1_$__cuda_sm3x_div_rn_noftz_f32_slowpath)
$__internal_1_$__cuda_sm3x_div_rn_noftz_f32_slowpath:
[----:B------:R-:W-:Y:S01]  /*0c50*/  SHF.R.U32.HI R5, RZ, 0x17, R4 ;  /* 0x00000017ff057819 */ /* 0x000fe20000011604 */
[----:B------:R-:W-:Y:S01]  /*0c60*/  BSSY.RECONVERGENT B1, `(.L_x_27) ;  /* 0x0000063000017945 */ /* 0x000fe20003800200 */
[----:B------:R-:W-:Y:S02]  /*0c70*/  SHF.R.U32.HI R0, RZ, 0x17, R3 ;  /* 0x00000017ff007819 */ /* 0x000fe40000011603 */
[----:B------:R-:W-:Y:S02]  /*0c80*/  LOP3.LUT R5, R5, 0xff, RZ, 0xc0, !PT ;  /* 0x000000ff05057812 */ /* 0x000fe400078ec0ff */
[----:B------:R-:W-:Y:S02]  /*0c90*/  LOP3.LUT R12, R0, 0xff, RZ, 0xc0, !PT ;  /* 0x000000ff000c7812 */ /* 0x000fe400078ec0ff */
[----:B------:R-:W-:-:S03]  /*0ca0*/  IADD3 R10, PT, PT, R5, -0x1, RZ ;  /* 0xffffffff050a7810 */ /* 0x000fc60007ffe0ff */
[----:B------:R-:W-:Y:S01]  /*0cb0*/  VIADD R11, R12, 0xffffffff ;  /* 0xffffffff0c0b7836 */ /* 0x000fe20000000000 */
[----:B------:R-:W-:-:S04]  /*0cc0*/  ISETP.GT.U32.AND P0, PT, R10, 0xfd, PT ;  /* 0x000000fd0a00780c */ /* 0x000fc80003f04070 */
[----:B------:R-:W-:-:S13]  /*0cd0*/  ISETP.GT.U32.OR P0, PT, R11, 0xfd, P0 ;  /* 0x000000fd0b00780c */ /* 0x000fda0000704470 */
[----:B------:R-:W-:Y:S01]  /*0ce0*/  @!P0 MOV R9, RZ ;  /* 0x000000ff00098202 */ /* 0x000fe20000000f00 */
[----:B------:R-:W-:Y:S06]  /*0cf0*/  @!P0 BRA `(.L_x_28) ;  /* 0x0000000000608947 */ /* 0x000fec0003800000 */
[----:B------:R-:W-:Y:S01]  /*0d00*/  FSETP.GTU.FTZ.AND P0, PT, |R3|, +INF , PT ;  /* 0x7f8000000300780b */ /* 0x000fe20003f1c200 */
[----:B------:R-:W-:Y:S01]  /*0d10*/  IMAD.MOV.U32 R0, RZ, RZ, R4 ;  /* 0x000000ffff007224 */ /* 0x000fe200078e0004 */
        /* <DEDUP_REMOVED lines=17> */
[----:B------:R-:W-:Y:S01]  /*0e30*/  @P0 MOV R9, RZ ;  /* 0x000000ff00090202 */ /* 0x000fe20000000f00 */
[----:B------:R-:W-:Y:S02]  /*0e40*/  @!P0 IMAD.MOV.U32 R9, RZ, RZ, -0x40 ;  /* 0xffffffc0ff098424 */ /* 0x000fe400078e00ff */
[----:B------:R-:W-:Y:S01]  /*0e50*/  @!P0 FFMA R3, R3, 1.84467440737095516160e+19, RZ ;  /* 0x5f80000003038823 */ /* 0x000fe200000000ff */
[----:B------:R-:W-:Y:S02]  /*0e60*/  @!P1 FFMA R4, R0, 1.84467440737095516160e+19, RZ ;  /* 0x5f80000000049823 */ /* 0x000fe400000000ff */
[----:B------:R-:W-:-:S07]  /*0e70*/  @!P1 IADD3 R9, PT, PT, R9, 0x40, RZ ;  /* 0x0000004009099810 */ /* 0x000fce0007ffe0ff */
.L_x_28:
[----:B------:R-:W-:Y:S01]  /*0e80*/  LEA R11, R5, 0xc0800000, 0x17 ;  /* 0xc0800000050b7811 */ /* 0x000fe200078eb8ff */
[----:B------:R-:W-:Y:S04]  /*0e90*/  BSSY.RECONVERGENT B2, `(.L_x_33) ;  /* 0x0000036000027945 */ /* 0x000fe80003800200 */
[----:B------:R-:W-:Y:S01]  /*0ea0*/  IMAD.IADD R11, R4, 0x1, -R11 ;  /* 0x00000001040b7824 */ /* 0x000fe200078e0a0b */
[----:B------:R-:W-:-:S03]  /*0eb0*/  IADD3 R4, PT, PT, R12, -0x7f, RZ ;  /* 0xffffff810c047810 */ /* 0x000fc60007ffe0ff */
[----:B------:R-:W0:Y:S01]  /*0ec0*/  MUFU.RCP R10, R11 ;  /* 0x0000000b000a7308 */ /* 0x000e220000001000 */
[----:B------:R-:W-:Y:S01]  /*0ed0*/  FADD.FTZ R13, -R11, -RZ ;  /* 0x800000ff0b0d7221 */ /* 0x000fe20000010100 */
[C---:B------:R-:W-:Y:S01]  /*0ee0*/  IMAD R0, R4.reuse, -0x800000, R3 ;  /* 0xff80000004007824 */ /* 0x040fe200078e0203 */
[----:B------:R-:W-:-:S05]  /*0ef0*/  IADD3 R4, PT, PT, R4, 0x7f, -R5 ;  /* 0x0000007f04047810 */ /* 0x000fca0007ffe805 */
[----:B------:R-:W-:Y:S02]  /*0f00*/  IMAD.IADD R4, R4, 0x1, R9 ;  /* 0x0000000104047824 */ /* 0x000fe400078e0209 */
        /* <DEDUP_REMOVED lines=8> */
[----:B------:R-:W-:-:S04]  /*0f90*/  LOP3.LUT R3, R3, 0xff, RZ, 0xc0, !PT ;  /* 0x000000ff03037812 */ /* 0x000fc800078ec0ff */
[----:B------:R-:W-:-:S05]  /*0fa0*/  IADD3 R9, PT, PT, R3, R4, RZ ;  /* 0x0000000403097210 */ /* 0x000fca0007ffe0ff */
        /* <DEDUP_REMOVED lines=16> */
[----:B------:R-:W-:Y:S01]  /*10b0*/  IADD3 R10, PT, PT, R9, 0x20, RZ ;  /* 0x00000020090a7810 */ /* 0x000fe20007ffe0ff */
[----:B------:R-:W-:Y:S01]  /*10c0*/  IMAD.MOV R9, RZ, RZ, -R9 ;  /* 0x000000ffff097224 */ /* 0x000fe200078e0a09 */
[----:B------:R-:W-:-:S02]  /*10d0*/  LOP3.LUT R5, R5, 0x800000, RZ, 0xfc, !PT ;  /* 0x0080000005057812 */ /* 0x000fc400078efcff */
[----:B------:R-:W-:Y:S02]  /*10e0*/  FSETP.NEU.FTZ.AND P0, PT, R3, R4, PT ;  /* 0x000000040300720b */ /* 0x000fe40003f1d000 */
[----:B------:R-:W-:Y:S02]  /*10f0*/  SHF.L.U32 R10, R5, R10, RZ ;  /* 0x0000000a050a7219 */ /* 0x000fe400000006ff */
[----:B------:R-:W-:Y:S02]  /*1100*/  SEL R4, R9, RZ, P2 ;  /* 0x000000ff09047207 */ /* 0x000fe40001000000 */
[----:B------:R-:W-:Y:S02]  /*1110*/  ISETP.NE.AND P1, PT, R10, RZ, P1 ;  /* 0x000000ff0a00720c */ /* 0x000fe40000f25270 */
[----:B------:R-:W-:Y:S02]  /*1120*/  SHF.R.U32.HI R4, RZ, R4, R5 ;  /* 0x00000004ff047219 */ /* 0x000fe40000011605 */
[----:B------:R-:W-:-:S02]  /*1130*/  PLOP3.LUT P0, PT, P0, P1, PT, 0xf8, 0x8f ;  /* 0x00000000008f781c */ /* 0x000fc40000703f70 */
[----:B------:R-:W-:Y:S02]  /*1140*/  SHF.R.U32.HI R10, RZ, 0x1, R4 ;  /* 0x00000001ff0a7819 */ /* 0x000fe40000011604 */
[----:B------:R-:W-:-:S04]  /*1150*/  SEL R3, RZ, 0x1, !P0 ;  /* 0x00000001ff037807 */ /* 0x000fc80004000000 */
[----:B------:R-:W-:-:S04]  /*1160*/  LOP3.LUT R3, R3, 0x1, R10, 0xf8, !PT ;  /* 0x0000000103037812 */ /* 0x000fc800078ef80a */
[----:B------:R-:W-:-:S04]  /*1170*/  LOP3.LUT R3, R3, R4, RZ, 0xc0, !PT ;  /* 0x0000000403037212 */ /* 0x000fc800078ec0ff */
[----:B------:R-:W-:-:S04]  /*1180*/  IADD3 R3, PT, PT, R10, R3, RZ ;  /* 0x000000030a037210 */ /* 0x000fc80007ffe0ff */
[----:B------:R-:W-:Y:S01]  /*1190*/  LOP3.LUT R0, R3, R0, RZ, 0xfc, !PT ;  /* 0x0000000003007212 */ /* 0x000fe200078efcff */
[----:B------:R-:W-:Y:S06]  /*11a0*/  BRA `(.L_x_36) ;  /* 0x0000000000107947 */ /* 0x000fec0003800000 */
.L_x_35:
[----:B------:R-:W-:-:S04]  /*11b0*/  LOP3.LUT R0, R0, 0x80000000, RZ, 0xc0, !PT ;  /* 0x8000000000007812 */ /* 0x000fc800078ec0ff */
[----:B------:R-:W-:Y:S01]  /*11c0*/  LOP3.LUT R0, R0, 0x7f800000, RZ, 0xfc, !PT ;  /* 0x7f80000000007812 */ /* 0x000fe200078efcff */
[----:B------:R-:W-:Y:S06]  /*11d0*/  BRA `(.L_x_36) ;  /* 0x0000000000047947 */ /* 0x000fec0003800000 */
.L_x_34:
[----:B------:R-:W-:-:S07]  /*11e0*/  IMAD R0, R4, 0x800000, R0 ;  /* 0x0080000004007824 */ /* 0x000fce00078e0200 */
.L_x_36:
[----:B------:R-:W-:Y:S05]  /*11f0*/  BSYNC.RECONVERGENT B2 ;  /* 0x0000000000027941 */ /* 0x000fea0003800200 */
.L_x_33:
[----:B------:R-:W-:Y:S05]  /*1200*/  BRA `(.L_x_37) ;  /* 0x0000000000207947 */ /* 0x000fea0003800000 */
.L_x_32:
[----:B------:R-:W-:-:S04]  /*1210*/  LOP3.LUT R0, R4, 0x80000000, R3, 0x48, !PT ;  /* 0x8000000004007812 */ /* 0x000fc800078e4803 */
[----:B------:R-:W-:Y:S01]  /*1220*/  LOP3.LUT R0, R0, 0x7f800000, RZ, 0xfc, !PT ;  /* 0x7f80000000007812 */ /* 0x000fe200078efcff */
[----:B------:R-:W-:Y:S06]  /*1230*/  BRA `(.L_x_37) ;  /* 0x0000000000147947 */ /* 0x000fec0003800000 */
.L_x_31:
[----:B------:R-:W-:Y:S01]  /*1240*/  LOP3.LUT R0, R4, 0x80000000, R3, 0x48, !PT ;  /* 0x8000000004007812 */ /* 0x000fe200078e4803 */
[----:B------:R-:W-:Y:S06]  /*1250*/  BRA `(.L_x_37) ;  /* 0x00000000000c7947 */ /* 0x000fec0003800000 */
.L_x_30:
[----:B------:R-:W0:Y:S01]  /*1260*/  MUFU.RSQ R0, -QNAN ;  /* 0xffc0000000007908 */ /* 0x000e220000001400 */
[----:B------:R-:W-:Y:S05]  /*1270*/  BRA `(.L_x_37) ;  /* 0x0000000000047947 */ /* 0x000fea0003800000 */
.L_x_29:
[----:B------:R-:W-:-:S07]  /*1280*/  FADD.FTZ R0, R3, R0 ;  /* 0x0000000003007221 */ /* 0x000fce0000010000 */
.L_x_37:
[----:B------:R-:W-:Y:S05]  /*1290*/  BSYNC.RECONVERGENT B1 ;  /* 0x0000000000017941 */ /* 0x000fea0003800200 */
.L_x_27:
[----:B------:R-:W-:-:S04]  /*12a0*/  HFMA2 R3, -RZ, RZ, 0, 0 ;  /* 0x00000000ff037431 */ /* 0x000fc800000001ff */
[----:B0-----:R-:W-:Y:S05]  /*12b0*/  RET.REL.NODEC R2 `(_Z17avg_pool1d_kernelPKfPfiiii) ;  /* 0xffffffec02507950 */ /* 0x001fea0003c3ffff */
.L_x_38:
        /* <DEDUP_REMOVED lines=12> */
.L_x_70:


//--------------------- .text._Z11mean_kernelPKfPfii --------------------------
	.section	.text._Z11mean_kernelPKfPfii,"ax",@progbits
	.align	128
        .global         _Z11mean_kernelPKfPfii
        .type           _Z11mean_kernelPKfPfii,@function
        .size           _Z11mean_kernelPKfPfii,(.L_x_71 - _Z11mean_kernelPKfPfii)
        .other          _Z11mean_kernelPKfPfii,@"STO_CUDA_ENTRY STV_DEFAULT"
_Z11mean_kernelPKfPfii:
.text._Z11mean_kernelPKfPfii:
[----:B------:R-:W-:Y:S01]  /*0000*/  LDC R1, c[0x0][0x37c] ;  /* 0x0000df00ff017b82 */ /* 0x000fe20000000800 */
[----:B------:R-:W0:Y:S07]  /*0010*/  S2R R3, SR_TID.Y ;  /* 0x0000000000037919 */ /* 0x000e2e0000002200 */
[----:B------:R-:W0:Y:S01]  /*0020*/  S2UR UR4, SR_CTAID.Y ;  /* 0x00000000000479c3 */ /* 0x000e220000002600 */
[----:B------:R-:W1:Y:S07]  /*0030*/  LDCU UR5, c[0x0][0x390] ;  /* 0x00007200ff0577ac */ /* 0x000e6e0008000800 */
[----:B------:R-:W0:Y:S02]  /*0040*/  LDC R2, c[0x0][0x364] ;  /* 0x0000d900ff027b82 */ /* 0x000e240000000800 */
[----:B0-----:R-:W-:-:S05]  /*0050*/  IMAD R2, R2, UR4, R3 ;  /* 0x0000000402027c24 */ /* 0x001fca000f8e0203 */
[----:B-1----:R-:W-:-:S13]  /*0060*/  ISETP.GE.AND P0, PT, R2, UR5, PT ;  /* 0x0000000502007c0c */ /* 0x002fda000bf06270 */
[----:B------:R-:W-:Y:S05]  /*0070*/  @P0 EXIT ;  /* 0x000000000000094d */ /* 0x000fea0003800000 */
[----:B------:R-:W0:Y:S01]  /*0080*/  LDCU UR7, c[0x0][0x394] ;  /* 0x00007280ff0777ac */ /* 0x000e220008000800 */
[----:B------:R-:W-:Y:S01]  /*0090*/  IMAD.MOV.U32 R3, RZ, RZ, RZ ;  /* 0x000000ffff037224 */ /* 0x000fe200078e00ff */
[----:B------:R-:W1:Y:S01]  /*00a0*/  LDCU.64 UR8, c[0x0][0x358] ;  /* 0x00006b00ff0877ac */ /* 0x000e620008000a00 */
[----:B0-----:R-:W-:-:S09]  /*00b0*/  UISETP.GE.AND UP0, UPT, UR7, 0x1, UPT ;  /* 0x000000010700788c */ /* 0x001fd2000bf06270 */
[----:B-1----:R-:W-:Y:S05]  /*00c0*/  BRA.U !UP0, `(.L_x_39) ;  /* 0x0000000508cc7547 */ /* 0x002fea000b800000 */
[----:B------:R-:W-:Y:S02]  /*00d0*/  UISETP.GE.U32.AND UP1, UPT, UR7, 0x10, UPT ;  /* 0x000000100700788c */ /* 0x000fe4000bf26070 */
[----:B------:R-:W-:Y:S01]  /*00e0*/  IMAD R0, R2, UR7, RZ ;  /* 0x0000000702007c24 */ /* 0x000fe2000f8e02ff */
[----:B------:R-:W-:Y:S01]  /*00f0*/  ULOP3.LUT UR5, UR7, 0xf, URZ, 0xc0, !UPT ;  /* 0x0000000f07057892 */ /* 0x000fe2000f8ec0ff */
[----:B------:R-:W-:Y:S01]  /*0100*/  IMAD.MOV.U32 R3, RZ, RZ, RZ ;  /* 0x000000ffff037224 */ /* 0x000fe200078e00ff */
[----:B------:R-:W-:Y:S02]  /*0110*/  UMOV UR4, URZ ;  /* 0x000000ff00047c82 */ /* 0x000fe40008000000 */
[----:B------:R-:W-:Y:S02]  /*0120*/  UISETP.NE.AND UP0, UPT, UR5, URZ, UPT ;  /* 0x000000ff0500728c */ /* 0x000fe4000bf05270 */
[----:B------:R-:W-:Y:S09]  /*0130*/  BRA.U !UP1, `(.L_x_40) ;  /* 0x0000000109b07547 */ /* 0x000ff2000b800000 */
[----:B------:R-:W0:Y:S01]  /*0140*/  LDC.64 R4, c[0x0][0x380] ;  /* 0x0000e000ff047b82 */ /* 0x000e220000000a00 */
[----:B------:R-:W-:Y:S01]  /*0150*/  HFMA2 R3, -RZ, RZ, 0, 0 ;  /* 0x00000000ff037431 */ /* 0x000fe200000001ff */
[----:B------:R-:W-:-:S04]  /*0160*/  ULOP3.LUT UR4, UR7, 0x7ffffff0, URZ, 0xc0, !UPT ;  /* 0x7ffffff007047892 */ /* 0x000fc8000f8ec0ff */
[----:B------:R-:W-:Y:S01]  /*0170*/  UIADD3 UR6, UPT, UPT, -UR4, URZ, URZ ;  /* 0x000000ff04067290 */ /* 0x000fe2000fffe1ff */
[----:B0-----:R-:W-:-:S03]  /*0180*/  IMAD.WIDE.U32 R4, R0, 0x4, R4 ;  /* 0x0000000400047825 */ /* 0x001fc600078e0004 */
[----:B------:R-:W-:-:S05]  /*0190*/  IADD3 R4, P0, PT, R4, 0x20, RZ ;  /* 0x0000002004047810 */ /* 0x000fca0007f1e0ff */
[----:B------:R-:W-:-:S08]  /*01a0*/  IMAD.X R5, RZ, RZ, R5, P0 ;  /* 0x000000ffff057224 */ /* 0x000fd000000e0605 */
.L_x_41:
[----:B------:R-:W2:Y:S04]  /*01b0*/  LDG.E R14, desc[UR8][R4.64+-0x20] ;  /* 0xffffe008040e7981 */ /* 0x000ea8000c1e1900 */
        /* <DEDUP_REMOVED lines=19> */
[----:B--2---:R-:W-:-:S04]  /*02f0*/  FADD R14, R14, R3 ;  /* 0x000000030e0e7221 */ /* 0x004fc80000000000 */
[----:B---3--:R-:W-:-:S04]  /*0300*/  FADD R13, R14, R13 ;  /* 0x0000000d0e0d7221 */ /* 0x008fc80000000000 */
[----:B----4-:R-:W-:-:S04]  /*0310*/  FADD R13, R13, R16 ;  /* 0x000000100d0d7221 */ /* 0x010fc80000000000 */
[----:B-----5:R-:W-:-:S04]  /*0320*/  FADD R13, R13, R18 ;  /* 0x000000120d0d7221 */ /* 0x020fc80000000000 */
[----:B------:R-:W-:-:S04]  /*0330*/  FADD R13, R13, R20 ;  /* 0x000000140d0d7221 */ /* 0x000fc80000000000 */
        /* <DEDUP_REMOVED lines=10> */
[----:B------:R-:W-:Y:S01]  /*03e0*/  FADD R3, R7, R6 ;  /* 0x0000000607037221 */ /* 0x000fe20000000000 */
[----:B------:R-:W-:Y:S06]  /*03f0*/  BRA.U UP1, `(.L_x_41) ;  /* 0xfffffffd016c7547 */ /* 0x000fec000b83ffff */
.L_x_40:
[----:B------:R-:W-:Y:S05]  /*0400*/  BRA.U !UP0, `(.L_x_39) ;  /* 0x0000000108fc7547 */ /* 0x000fea000b800000 */
[----:B------:R-:W-:Y:S02]  /*0410*/  UISETP.GE.U32.AND UP0, UPT, UR5, 0x8, UPT ;  /* 0x000000080500788c */ /* 0x000fe4000bf06070 */
[----:B------:R-:W-:-:S04]  /*0420*/  ULOP3.LUT UR6, UR7, 0x7, URZ, 0xc0, !UPT ;  /* 0x0000000707067892 */ /* 0x000fc8000f8ec0ff */
[----:B------:R-:W-:-:S03]  /*0430*/  UISETP.NE.AND UP1, UPT, UR6, URZ, UPT ;  /* 0x000000ff0600728c */ /* 0x000fc6000bf25270 */
[----:B------:R-:W-:Y:S08]  /*0440*/  BRA.U !UP0, `(.L_x_42) ;  /* 0x0000000108647547 */ /* 0x000ff0000b800000 */
[----:B------:R-:W0:Y:S01]  /*0450*/  LDC.64 R6, c[0x0][0x380] ;  /* 0x0000e000ff067b82 */ /* 0x000e220000000a00 */
[----:B------:R-:W1:Y:S01]  /*0460*/  LDCU.64 UR10, c[0x0][0x380] ;  /* 0x00007000ff0a77ac */ /* 0x000e620008000a00 */
[C---:B------:R-:W-:Y:S01]  /*0470*/  IADD3 R8, P0, PT, R0.reuse, UR4, RZ ;  /* 0x0000000400087c10 */ /* 0x040fe2000ff1e0ff */
[----:B------:R-:W-:-:S03]  /*0480*/  VIADD R5, R0, UR4 ;  /* 0x0000000400057c36 */ /* 0x000fc60008000000 */
[----:B------:R-:W-:Y:S02]  /*0490*/  IADD3.X R9, PT, PT, RZ, RZ, RZ, P0, !PT ;  /* 0x000000ffff097210 */ /* 0x000fe400007fe4ff */
[----:B-1----:R-:W-:Y:S01]  /*04a0*/  LEA R4, P0, R8, UR10, 0x2 ;  /* 0x0000000a08047c11 */ /* 0x002fe2000f8010ff */
[----:B0-----:R-:W-:-:S03]  /*04b0*/  IMAD.WIDE.U32 R6, R5, 0x4, R6 ;  /* 0x0000000405067825 */ /* 0x001fc600078e0006 */
[----:B------:R-:W-:-:S03]  /*04c0*/  LEA.HI.X R5, R8, UR11, R9, 0x2, P0 ;  /* 0x0000000b08057c11 */ /* 0x000fc600080f1409 */
[----:B------:R-:W2:Y:S04]  /*04d0*/  LDG.E R6, desc[UR8][R6.64] ;  /* 0x0000000806067981 */ /* 0x000ea8000c1e1900 */
        /* <DEDUP_REMOVED lines=16> */
.L_x_42:
        /* <DEDUP_REMOVED lines=16> */
[----:B------:R-:W5:Y:S01]  /*06e0*/  LDG.E R12, desc[UR8][R6.64+0xc] ;  /* 0x00000c08060c7981 */ /* 0x000f62000c1e1900 */
[----:B------:R-:W-:Y:S01]  /*06f0*/  UIADD3 UR4, UPT, UPT, UR4, 0x4, URZ ;  /* 0x0000000404047890 */ /* 0x000fe2000fffe0ff */
[----:B--2---:R-:W-:-:S04]  /*0700*/  FADD R3, R3, R4 ;  /* 0x0000000403037221 */ /* 0x004fc80000000000 */
[----:B---3--:R-:W-:-:S04]  /*0710*/  FADD R3, R3, R8 ;  /* 0x0000000803037221 */ /* 0x008fc80000000000 */
[----:B----4-:R-:W-:-:S04]  /*0720*/  FADD R3, R3, R10 ;  /* 0x0000000a03037221 */ /* 0x010fc80000000000 */
[----:B-----5:R-:W-:-:S07]  /*0730*/  FADD R3, R3, R12 ;  /* 0x0000000c03037221 */ /* 0x020fce0000000000 */
.L_x_43:
[----:B------:R-:W-:Y:S05]  /*0740*/  BRA.U !UP1, `(.L_x_39) ;  /* 0x00000001092c7547 */ /* 0x000fea000b800000 */
[----:B------:R-:W0:Y:S01]  /*0750*/  LDC.64 R4, c[0x0][0x380] ;  /* 0x0000e000ff047b82 */ /* 0x000e220000000a00 */
[----:B------:R-:W-:Y:S01]  /*0760*/  VIADD R7, R0, UR4 ;  /* 0x0000000400077c36 */ /* 0x000fe20008000000 */
[----:B------:R-:W-:-:S03]  /*0770*/  UIADD3 UR5, UPT, UPT, -UR5, URZ, URZ ;  /* 0x000000ff05057290 */ /* 0x000fc6000fffe1ff */
[----:B0-----:R-:W-:-:S09]  /*0780*/  IMAD.WIDE.U32 R4, R7, 0x4, R4 ;  /* 0x0000000407047825 */ /* 0x001fd200078e0004 */
.L_x_44:
[----:B------:R0:W2:Y:S01]  /*0790*/  LDG.E R0, desc[UR8][R4.64] ;  /* 0x0000000804007981 */ /* 0x0000a2000c1e1900 */
[----:B------:R-:W-:-:S04]  /*07a0*/  UIADD3 UR5, UPT, UPT, UR5, 0x1, URZ ;  /* 0x0000000105057890 */ /* 0x000fc8000fffe0ff */
[----:B------:R-:W-:Y:S01]  /*07b0*/  UISETP.NE.AND UP0, UPT, UR5, URZ, UPT ;  /* 0x000000ff0500728c */ /* 0x000fe2000bf05270 */
[----:B0-----:R-:W-:-:S04]  /*07c0*/  IADD3 R4, P0, PT, R4, 0x4, RZ ;  /* 0x0000000404047810 */ /* 0x001fc80007f1e0ff */
[----:B------:R-:W-:Y:S01]  /*07d0*/  IADD3.X R5, PT, PT, RZ, R5, RZ, P0, !PT ;  /* 0x00000005ff057210 */ /* 0x000fe200007fe4ff */
[----:B--2---:R-:W-:-:S03]  /*07e0*/  FADD R3, R0, R3 ;  /* 0x0000000300037221 */ /* 0x004fc60000000000 */
[----:B------:R-:W-:Y:S05]  /*07f0*/  BRA.U UP0, `(.L_x_44) ;  /* 0xfffffffd00e47547 */ /* 0x000fea000b83ffff */
.L_x_39:
[----:B------:R-:W-:Y:S01]  /*0800*/  I2FP.F32.S32 R6, UR7 ;  /* 0x0000000700067c45 */ /* 0x000fe20008201400 */
[----:B------:R-:W-:Y:S03]  /*0810*/  BSSY.RECONVERGENT B0, `(.L_x_45) ;  /* 0x000000c000007945 */ /* 0x000fe60003800200 */
[----:B------:R-:W0:Y:S08]  /*0820*/  MUFU.RCP R5, R6 ;  /* 0x0000000600057308 */ /* 0x000e300000001000 */
[----:B------:R-:W1:Y:S01]  /*0830*/  FCHK P0, R3, R6 ;  /* 0x0000000603007302 */ /* 0x000e620000000000 */
[----:B0-----:R-:W-:-:S04]  /*0840*/  FFMA R0, -R6, R5, 1 ;  /* 0x3f80000006007423 */ /* 0x001fc80000000105 */
[----:B------:R-:W-:-:S04]  /*0850*/  FFMA R0, R5, R0, R5 ;  /* 0x0000000005007223 */ /* 0x000fc80000000005 */
[----:B------:R-:W-:-:S04]  /*0860*/  FFMA R5, R0, R3, RZ ;  /* 0x0000000300057223 */ /* 0x000fc800000000ff */
[----:B------:R-:W-:-:S04]  /*0870*/  FFMA R4, -R6, R5, R3 ;  /* 0x0000000506047223 */ /* 0x000fc80000000103 */
[----:B------:R-:W-:Y:S01]  /*0880*/  FFMA R7, R0, R4, R5 ;  /* 0x0000000400077223 */ /* 0x000fe20000000005 */
[----:B-1----:R-:W-:Y:S06]  /*0890*/  @!P0 BRA `(.L_x_46) ;  /* 0x00000000000c8947 */ /* 0x002fec0003800000 */
[----:B------:R-:W-:-:S07]  /*08a0*/  MOV R4, 0x8c0 ;  /* 0x000008c000047802 */ /* 0x000fce0000000f00 */
[----:B------:R-:W-:Y:S05]  /*08b0*/  CALL.REL.NOINC `($__internal_2_$__cuda_sm3x_div_rn_noftz_f32_slowpath) ;  /* 0x0000000000187944 */ /* 0x000fea0003c00000 */
[----:B------:R-:W-:-:S07]  /*08c0*/  IMAD.MOV.U32 R7, RZ, RZ, R0 ;  /* 0x000000ffff077224 */ /* 0x000fce00078e0000 */
.L_x_46:
[----:B------:R-:W-:Y:S05]  /*08d0*/  BSYNC.RECONVERGENT B0 ;  /* 0x0000000000007941 */ /* 0x000fea0003800200 */
.L_x_45:
[----:B------:R-:W0:Y:S02]  /*08e0*/  LDC.64 R4, c[0x0][0x388] ;  /* 0x0000e200ff047b82 */ /* 0x000e240000000a00 */
[----:B0-----:R-:W-:-:S05]  /*08f0*/  IMAD.WIDE.U32 R2, R2, 0x4, R4 ;  /* 0x0000000402027825 */ /* 0x001fca00078e0004 */
[----:B------:R-:W-:Y:S01]  /*0900*/  STG.E desc[UR8][R2.64], R7 ;  /* 0x0000000702007986 */ /* 0x000fe2000c101908 */
[----:B------:R-:W-:Y:S05]  /*0910*/  EXIT ;  /* 0x000000000000794d */ /* 0x000fea0003800000 */
        .weak           $__internal_2_$__cuda_sm3x_div_rn_noftz_f32_slowpath
        .type           $__internal_2_$__cuda_sm3x_div_rn_noftz_f32_slowpath,@function
        .size           $__internal_2_$__cuda_sm3x_div_rn_noftz_f32_slowpath,(.L_x_71 - $__internal_2_$__cuda_sm3x_div_rn_noftz_f32_slowpath)
$__internal_2_$__cuda_sm3x_div_rn_noftz_f32_slowpath:
        /* <DEDUP_REMOVED lines=35> */
.L_x_48:
        /* <DEDUP_REMOVED lines=51> */
.L_x_55:
[----:B------:R-:W-:-:S04]  /*0e80*/  LOP3.LUT R0, R0, 0x80000000, RZ, 0xc0, !PT ;  /* 0x8000000000007812 */ /* 0x000fc800078ec0ff */
[----:B------:R-:W-:Y:S01]  /*0e90*/  LOP3.LUT R0, R0, 0x7f800000, RZ, 0xfc, !PT ;  /* 0x7f80000000007812 */ /* 0x000fe200078efcff */
[----:B------:R-:W-:Y:S06]  /*0ea0*/  BRA `(.L_x_56) ;  /* 0x0000000000047947 */ /* 0x000fec0003800000 */
.L_x_54:
[----:B------:R-:W-:-:S07]  /*0eb0*/  IMAD R0, R6, 0x800000, R0 ;  /* 0x0080000006007824 */ /* 0x000fce00078e0200 */
.L_x_56:
[----:B------:R-:W-:Y:S05]  /*0ec0*/  BSYNC.RECONVERGENT B2 ;  /* 0x0000000000027941 */ /* 0x000fea0003800200 */
.L_x_53:
[----:B------:R-:W-:Y:S05]  /*0ed0*/  BRA `(.L_x_57) ;  /* 0x0000000000207947 */ /* 0x000fea0003800000 */
.L_x_52:
[----:B------:R-:W-:-:S04]  /*0ee0*/  LOP3.LUT R0, R6, 0x80000000, R3, 0x48, !PT ;  /* 0x8000000006007812 */ /* 0x000fc800078e4803 */
[----:B------:R-:W-:Y:S01]  /*0ef0*/  LOP3.LUT R0, R0, 0x7f800000, RZ, 0xfc, !PT ;  /* 0x7f80000000007812 */ /* 0x000fe200078efcff */
[----:B------:R-:W-:Y:S06]  /*0f00*/  BRA `(.L_x_57) ;  /* 0x0000000000147947 */ /* 0x000fec0003800000 */
.L_x_51:
[----:B------:R-:W-:Y:S01]  /*0f10*/  LOP3.LUT R0, R6, 0x80000000, R3, 0x48, !PT ;  /* 0x8000000006007812 */ /* 0x000fe200078e4803 */
[----:B------:R-:W-:Y:S06]  /*0f20*/  BRA `(.L_x_57) ;  /* 0x00000000000c7947 */ /* 0x000fec0003800000 */
.L_x_50:
[----:B------:R-:W0:Y:S01]  /*0f30*/  MUFU.RSQ R0, -QNAN ;  /* 0xffc0000000007908 */ /* 0x000e220000001400 */
[----:B------:R-:W-:Y:S05]  /*0f40*/  BRA `(.L_x_57) ;  /* 0x0000000000047947 */ /* 0x000fea0003800000 */
.L_x_49:
[----:B------:R-:W-:-:S07]  /*0f50*/  FADD.FTZ R0, R3, R0 ;  /* 0x0000000003007221 */ /* 0x000fce0000010000 */
.L_x_57:
[----:B------:R-:W-:Y:S05]  /*0f60*/  BSYNC.RECONVERGENT B1 ;  /* 0x0000000000017941 */ /* 0x000fea0003800200 */
.L_x_47:
[----:B------:R-:W-:-:S04]  /*0f70*/  HFMA2 R5, -RZ, RZ, 0, 0 ;  /* 0x00000000ff057431 */ /* 0x000fc800000001ff */
[----:B0-----:R-:W-:Y:S05]  /*0f80*/  RET.REL.NODEC R4 `(_Z11mean_kernelPKfPfii) ;  /* 0xfffffff0041c7950 */ /* 0x001fea0003c3ffff */
.L_x_58:
        /* <DEDUP_REMOVED lines=15> */
.L_x_71:


//--------------------- .text._Z11roll_kernelPfii --------------------------
	.section	.text._Z11roll_kernelPfii,"ax",@progbits
	.align	128
        .global         _Z11roll_kernelPfii
        .type           _Z11roll_kernelPfii,@function
        .size           _Z11roll_kernelPfii,(.L_x_77 - _Z11roll_kernelPfii)
        .other          _Z11roll_kernelPfii,@"STO_CUDA_ENTRY STV_DEFAULT"
_Z11roll_kernelPfii:
.text._Z11roll_kernelPfii:
[----:B------:R-:W-:Y:S01]  /*0000*/  LDC R1, c[0x0][0x37c] ;  /* 0x0000df00ff017b82 */ /* 0x000fe20000000800 */
[----:B------:R-:W0:Y:S07]  /*0010*/  S2R R5, SR_TID.X ;  /* 0x0000000000057919 */ /* 0x000e2e0000002100 */
[----:B------:R-:W1:Y:S01]  /*0020*/  LDC R0, c[0x0][0x364] ;  /* 0x0000d900ff007b82 */ /* 0x000e620000000800 */
[----:B------:R-:W1:Y:S07]  /*0030*/  S2R R3, SR_TID.Y ;  /* 0x0000000000037919 */ /* 0x000e6e0000002200 */
[----:B------:R-:W0:Y:S08]  /*0040*/  S2UR UR5, SR_CTAID.X ;  /* 0x00000000000579c3 */ /* 0x000e300000002500 */
[----:B------:R-:W0:Y:S08]  /*0050*/  LDC R4, c[0x0][0x360] ;  /* 0x0000d800ff047b82 */ /* 0x000e300000000800 */
[----:B------:R-:W1:Y:S08]  /*0060*/  S2UR UR4, SR_CTAID.Y ;  /* 0x00000000000479c3 */ /* 0x000e700000002600 */
[----:B------:R-:W2:Y:S01]  /*0070*/  LDC.64 R6, c[0x0][0x388] ;  /* 0x0000e200ff067b82 */ /* 0x000ea20000000a00 */
[----:B0-----:R-:W-:-:S02]  /*0080*/  IMAD R4, R4, UR5, R5 ;  /* 0x0000000504047c24 */ /* 0x001fc4000f8e0205 */
[----:B-1----:R-:W-:-:S03]  /*0090*/  IMAD R0, R0, UR4, R3 ;  /* 0x0000000400007c24 */ /* 0x002fc6000f8e0203 */
[----:B--2---:R-:W-:-:S04]  /*00a0*/  ISETP.GE.AND P0, PT, R4, R7, PT ;  /* 0x000000070400720c */ /* 0x004fc80003f06270 */
[----:B------:R-:W-:-:S13]  /*00b0*/  ISETP.GE.OR P0, PT, R0, R6, P0 ;  /* 0x000000060000720c */ /* 0x000fda0000706670 */
[----:B------:R-:W-:Y:S05]  /*00c0*/  @P0 EXIT ;  /* 0x000000000000094d */ /* 0x000fea0003800000 */
[----:B------:R-:W-:Y:S01]  /*00d0*/  ISETP.NE.AND P0, PT, R4, RZ, PT ;  /* 0x000000ff0400720c */ /* 0x000fe20003f05270 */
[----:B------:R-:W0:-:S12]  /*00e0*/  LDCU.64 UR4, c[0x0][0x358] ;  /* 0x00006b00ff0477ac */ /* 0x000e180008000a00 */
[----:B------:R-:W-:Y:S05]  /*00f0*/  @P0 BRA `(.L_x_59) ;  /* 0x0000000000200947 */ /* 0x000fea0003800000 */
[----:B------:R-:W1:Y:S01]  /*0100*/  LDC.64 R4, c[0x0][0x380] ;  /* 0x0000e000ff047b82 */ /* 0x000e620000000a00 */
[----:B------:R-:W-:-:S05]  /*0110*/  IMAD R0, R0, R7, RZ ;  /* 0x0000000700007224 */ /* 0x000fca00078e02ff */
[----:B------:R-:W-:-:S05]  /*0120*/  IADD3 R3, PT, PT, R0, -0x1, R7 ;  /* 0xffffffff00037810 */ /* 0x000fca0007ffe007 */
[----:B-1----:R-:W-:-:S06]  /*0130*/  IMAD.WIDE R2, R3, 0x4, R4 ;  /* 0x0000000403027825 */ /* 0x002fcc00078e0204 */
[----:B0-----:R-:W2:Y:S01]  /*0140*/  LDG.E R3, desc[UR4][R2.64] ;  /* 0x0000000402037981 */ /* 0x001ea2000c1e1900 */
[----:B------:R-:W-:-:S05]  /*0150*/  IMAD.WIDE R4, R0, 0x4, R4 ;  /* 0x0000000400047825 */ /* 0x000fca00078e0204 */
[----:B--2---:R-:W-:Y:S01]  /*0160*/  STG.E desc[UR4][R4.64], R3 ;  /* 0x0000000304007986 */ /* 0x004fe2000c101904 */
[----:B------:R-:W-:Y:S05]  /*0170*/  EXIT ;  /* 0x000000000000794d */ /* 0x000fea0003800000 */
.L_x_59:
[----:B------:R-:W1:Y:S01]  /*0180*/  LDC.64 R2, c[0x0][0x380] ;  /* 0x0000e000ff027b82 */ /* 0x000e620000000a00 */
[----:B------:R-:W-:-:S04]  /*0190*/  IMAD R5, R0, R7, R4 ;  /* 0x0000000700057224 */ /* 0x000fc800078e0204 */
[----:B-1----:R-:W-:-:S05]  /*01a0*/  IMAD.WIDE R2, R5, 0x4, R2 ;  /* 0x0000000405027825 */ /* 0x002fca00078e0202 */
[----:B0-----:R-:W2:Y:S04]  /*01b0*/  LDG.E R5, desc[UR4][R2.64+-0x4] ;  /* 0xfffffc0402057981 */ /* 0x001ea8000c1e1900 */
[----:B--2---:R-:W-:Y:S01]  /*01c0*/  STG.E desc[UR4][R2.64], R5 ;  /* 0x0000000502007986 */ /* 0x004fe2000c101904 */
[----:B------:R-:W-:Y:S05]  /*01d0*/  EXIT ;  /* 0x000000000000794d */ /* 0x000fea0003800000 */
.L_x_60:
        /* <DEDUP_REMOVED lines=10> */
.L_x_77:


//--------------------- .text._Z22fft_abs_squared_kernelPKfPfii --------------------------
	.section	.text._Z22fft_abs_squared_kernelPKfPfii,"ax",@progbits
	.align	128
        .global         _Z22fft_abs_squared_kernelPKfPfii
        .type           _Z22fft_abs_squared_kernelPKfPfii,@function
        .size           _Z22fft_abs_squared_kernelPKfPfii,(.L_x_78 - _Z22fft_abs_squared_kernelPKfPfii)
        .other          _Z22fft_abs_squared_kernelPKfPfii,@"STO_CUDA_ENTRY STV_DEFAULT"
_Z22fft_abs_squared_kernelPKfPfii:
.text._Z22fft_abs_squared_kernelPKfPfii:
        /* <DEDUP_REMOVED lines=16> */
[----:B------:R-:W2:Y:S01]  /*0100*/  LDC.64 R4, c[0x0][0x388] ;  /* 0x0000e200ff047b82 */ /* 0x000ea20000000a00 */
[----:B0-----:R-:W-:-:S06]  /*0110*/  IMAD.WIDE R2, R7, 0x4, R2 ;  /* 0x0000000407027825 */ /* 0x001fcc00078e0202 */
[----:B-1----:R-:W3:Y:S01]  /*0120*/  LDG.E R2, desc[UR4][R2.64] ;  /* 0x0000000402027981 */ /* 0x002ee2000c1e1900 */
[----:B--2---:R-:W-:-:S04]  /*0130*/  IMAD.WIDE R4, R7, 0x4, R4 ;  /* 0x0000000407047825 */ /* 0x004fc800078e0204 */
[----:B---3--:R-:W-:-:S05]  /*0140*/  FMUL R7, R2, R2 ;  /* 0x0000000202077220 */ /* 0x008fca0000400000 */
[----:B------:R-:W-:Y:S01]  /*0150*/  STG.E desc[UR4][R4.64], R7 ;  /* 0x0000000704007986 */ /* 0x000fe2000c101904 */
[----:B------:R-:W-:Y:S05]  /*0160*/  EXIT ;  /* 0x000000000000794d */ /* 0x000fea0003800000 */
.L_x_61:
        /* <DEDUP_REMOVED lines=9> */
.L_x_78:


//--------------------- .text._Z23spectral_rolloff_kernelPKfS0_Pfii --------------------------
	.section	.text._Z23spectral_rolloff_kernelPKfS0_Pfii,"ax",@progbits
	.align	128
        .global         _Z23spectral_rolloff_kernelPKfS0_Pfii
        .type           _Z23spectral_rolloff_kernelPKfS0_Pfii,@function
        .size           _Z23spectral_rolloff_kernelPKfS0_Pfii,(.L_x_79 - _Z23spectral_rolloff_kernelPKfS0_Pfii)
        .other          _Z23spectral_rolloff_kernelPKfS0_Pfii,@"STO_CUDA_ENTRY STV_DEFAULT"
_Z23spectral_rolloff_kernelPKfS0_Pfii:
.text._Z23spectral_rolloff_kernelPKfS0_Pfii:
        /* <DEDUP_REMOVED lines=20> */
[----:B------:R-:W-:Y:S02]  /*0140*/  MOV R14, RZ ;  /* 0x000000ff000e7202 */ /* 0x000fe40000000f00 */
[----:B------:R-:W-:Y:S01]  /*0150*/  MOV R9, RZ ;  /* 0x000000ff00097202 */ /* 0x000fe20000000f00 */
[----:B------:R-:W-:Y:S02]  /*0160*/  UISETP.NE.AND UP0, UPT, UR6, URZ, UPT ;  /* 0x000000ff0600728c */ /* 0x000fe4000bf05270 */
[----:B------:R-:W-:Y:S09]  /*0170*/  BRA.U !UP1, `(.L_x_63) ;  /* 0x0000000509107547 */ /* 0x000ff2000b800000 */
[----:B------:R-:W1:Y:S01]  /*0180*/  LDC.64 R2, c[0x0][0x380] ;  /* 0x0000e000ff027b82 */ /* 0x000e620000000a00 */
[----:B------:R-:W2:Y:S01]  /*0190*/  LDCU.64 UR4, c[0x0][0x388] ;  /* 0x00007100ff0477ac */ /* 0x000ea20008000a00 */
[----:B------:R-:W-:Y:S01]  /*01a0*/  MOV R14, RZ ;  /* 0x000000ff000e7202 */ /* 0x000fe20000000f00 */
[----:B------:R-:W-:-:S04]  /*01b0*/  ULOP3.LUT UR7, UR9, 0x7ffffff0, URZ, 0xc0, !UPT ;  /* 0x7ffffff009077892 */ /* 0x000fc8000f8ec0ff */
[----:B------:R-:W-:Y:S02]  /*01c0*/  UIADD3 UR8, UPT, UPT, -UR7, URZ, URZ ;  /* 0x000000ff07087290 */ /* 0x000fe4000fffe1ff */
[----:B------:R-:W-:Y:S01]  /*01d0*/  MOV R9, UR7 ;  /* 0x0000000700097c02 */ /* 0x000fe20008000f00 */
[----:B--2---:R-:W-:-:S04]  /*01e0*/  UIADD3 UR4, UP1, UPT, UR4, 0x20, URZ ;  /* 0x0000002004047890 */ /* 0x004fc8000ff3e0ff */
[----:B------:R-:W-:Y:S01]  /*01f0*/  UIADD3.X UR5, UPT, UPT, URZ, UR5, URZ, UP1, !UPT ;  /* 0x00000005ff057290 */ /* 0x000fe20008ffe4ff */
[----:B-1----:R-:W-:Y:S01]  /*0200*/  IMAD.WIDE.U32 R2, R6, 0x4, R2 ;  /* 0x0000000406027825 */ /* 0x002fe200078e0002 */
[----:B------:R-:W-:Y:S02]  /*0210*/  MOV R4, UR4 ;  /* 0x0000000400047c02 */ /* 0x000fe40008000f00 */
[----:B------:R-:W-:Y:S02]  /*0220*/  IADD3 R2, P0, PT, R2, 0x20, RZ ;  /* 0x0000002002027810 */ /* 0x000fe40007f1e0ff */
[----:B------:R-:W-:Y:S02]  /*0230*/  MOV R5, UR5 ;  /* 0x0000000500057c02 */ /* 0x000fe40008000f00 */
[----:B------:R-:W-:-:S09]  /*0240*/  IADD3.X R3, PT, PT, RZ, R3, RZ, P0, !PT ;  /* 0x00000003ff037210 */ /* 0x000fd200007fe4ff */
.L_x_64:
[----:B0-----:R-:W2:Y:S04]  /*0250*/  LDG.E R17, desc[UR10][R2.64+-0x20] ;  /* 0xffffe00a02117981 */ /* 0x001ea8000c1e1900 */
[----:B------:R-:W2:Y:S04]  /*0260*/  LDG.E R16, desc[UR10][R4.64+-0x20] ;  /* 0xffffe00a04107981 */ /* 0x000ea8000c1e1900 */
[----:B------:R-:W3:Y:S04]  /*0270*/  LDG.E R19, desc[UR10][R2.64+-0x1c] ;  /* 0xffffe40a02137981 */ /* 0x000ee8000c1e1900 */
[----:B------:R-:W3:Y:S04]  /*0280*/  LDG.E R24, desc[UR10][R4.64+-0x1c] ;  /* 0xffffe40a04187981 */ /* 0x000ee8000c1e1900 */
[----:B------:R-:W4:Y:S04]  /*0290*/  LDG.E R18, desc[UR10][R2.64+-0x18] ;  /* 0xffffe80a02127981 */ /* 0x000f28000c1e1900 */
        /* <DEDUP_REMOVED lines=11> */
[----:B--2---:R-:W-:-:S03]  /*0350*/  FFMA R16, R17, R16, R14 ;  /* 0x0000001011107223 */ /* 0x004fc6000000000e */
[----:B------:R-:W2:Y:S04]  /*0360*/  LDG.E R14, desc[UR10][R2.64] ;  /* 0x0000000a020e7981 */ /* 0x000ea8000c1e1900 */
[----:B------:R-:W2:Y:S01]  /*0370*/  LDG.E R17, desc[UR10][R4.64] ;  /* 0x0000000a04117981 */ /* 0x000ea2000c1e1900 */
[----:B---3--:R-:W-:-:S03]  /*0380*/  FFMA R27, R19, R24, R16 ;  /* 0x00000018131b7223 */ /* 0x008fc60000000010 */
[----:B------:R-:W3:Y:S04]  /*0390*/  LDG.E R16, desc[UR10][R2.64+0x4] ;  /* 0x0000040a02107981 */ /* 0x000ee8000c1e1900 */
[----:B------:R-:W3:Y:S01]  /*03a0*/  LDG.E R19, desc[UR10][R4.64+0x4] ;  /* 0x0000040a04137981 */ /* 0x000ee2000c1e1900 */
[----:B----4-:R-:W-:-:S03]  /*03b0*/  FFMA R24, R18, R21, R27 ;  /* 0x0000001512187223 */ /* 0x010fc6000000001b */
[----:B------:R-:W4:Y:S04]  /*03c0*/  LDG.E R18, desc[UR10][R2.64+0x8] ;  /* 0x0000080a02127981 */ /* 0x000f28000c1e1900 */
[----:B------:R-:W4:Y:S01]  /*03d0*/  LDG.E R21, desc[UR10][R4.64+0x8] ;  /* 0x0000080a04157981 */ /* 0x000f22000c1e1900 */
[----:B-----5:R-:W-:-:S03]  /*03e0*/  FFMA R27, R23, R20, R24 ;  /* 0x00000014171b7223 */ /* 0x020fc60000000018 */
[----:B------:R-:W5:Y:S04]  /*03f0*/  LDG.E R20, desc[UR10][R2.64+0xc] ;  /* 0x00000c0a02147981 */ /* 0x000f68000c1e1900 */
[----:B------:R-:W5:Y:S01]  /*0400*/  LDG.E R23, desc[UR10][R4.64+0xc] ;  /* 0x00000c0a04177981 */ /* 0x000f62000c1e1900 */
[----:B------:R-:W-:-:S03]  /*0410*/  FFMA R27, R22, R25, R27 ;  /* 0x00000019161b7223 */ /* 0x000fc6000000001b */
        /* <DEDUP_REMOVED lines=9> */
[----:B------:R0:W5:Y:S04]  /*04b0*/  LDG.E R12, desc[UR10][R2.64+0x1c] ;  /* 0x00001c0a020c7981 */ /* 0x000168000c1e1900 */
[----:B------:R1:W5:Y:S01]  /*04c0*/  LDG.E R15, desc[UR10][R4.64+0x1c] ;  /* 0x00001c0a040f7981 */ /* 0x000362000c1e1900 */
[----:B------:R-:W-:-:S04]  /*04d0*/  UIADD3 UR8, UPT, UPT, UR8, 0x10, URZ ;  /* 0x0000001008087890 */ /* 0x000fc8000fffe0ff */
[----:B------:R-:W-:Y:S01]  /*04e0*/  UISETP.NE.AND UP1, UPT, UR8, URZ, UPT ;  /* 0x000000ff0800728c */ /* 0x000fe2000bf25270 */
[----:B0-----:R-:W-:Y:S02]  /*04f0*/  IADD3 R2, P0, PT, R2, 0x40, RZ ;  /* 0x0000004002027810 */ /* 0x001fe40007f1e0ff */
[----:B-1----:R-:W-:Y:S02]  /*0500*/  IADD3 R4, P1, PT, R4, 0x40, RZ ;  /* 0x0000004004047810 */ /* 0x002fe40007f3e0ff */
[----:B------:R-:W-:Y:S02]  /*0510*/  IADD3.X R3, PT, PT, RZ, R3, RZ, P0, !PT ;  /* 0x00000003ff037210 */ /* 0x000fe400007fe4ff */
        /* <DEDUP_REMOVED lines=8> */
[----:B------:R-:W-:Y:S01]  /*05a0*/  FFMA R14, R12, R15, R13 ;  /* 0x0000000f0c0e7223 */ /* 0x000fe2000000000d */
[----:B------:R-:W-:Y:S06]  /*05b0*/  BRA.U UP1, `(.L_x_64) ;  /* 0xfffffffd01247547 */ /* 0x000fec000b83ffff */
.L_x_63:
[----:B------:R-:W-:Y:S05]  /*05c0*/  BRA.U !UP0, `(.L_x_62) ;  /* 0x00000005086c7547 */ /* 0x000fea000b800000 */
[----:B------:R-:W-:Y:S02]  /*05d0*/  UISETP.GE.U32.AND UP0, UPT, UR6, 0x8, UPT ;  /* 0x000000080600788c */ /* 0x000fe4000bf06070 */
[----:B------:R-:W-:-:S04]  /*05e0*/  ULOP3.LUT UR5, UR9, 0x7, URZ, 0xc0, !UPT ;  /* 0x0000000709057892 */ /* 0x000fc8000f8ec0ff */
[----:B------:R-:W-:-:S03]  /*05f0*/  UISETP.NE.AND UP1, UPT, UR5, URZ, UPT ;  /* 0x000000ff0500728c */ /* 0x000fc6000bf25270 */
[----:B------:R-:W-:Y:S08]  /*0600*/  BRA.U !UP0, `(.L_x_65) ;  /* 0x00000001088c7547 */ /* 0x000ff0000b800000 */
[----:B------:R-:W1:Y:S01]  /*0610*/  LDC.64 R10, c[0x0][0x380] ;  /* 0x0000e000ff0a7b82 */ /* 0x000e620000000a00 */
[----:B------:R-:W2:Y:S01]  /*0620*/  LDCU.64 UR6, c[0x0][0x380] ;  /* 0x00007000ff0677ac */ /* 0x000ea20008000a00 */
[CC--:B------:R-:W-:Y:S02]  /*0630*/  IADD3 R5, PT, PT, R6.reuse, R9.reuse, RZ ;  /* 0x0000000906057210 */ /* 0x0c0fe40007ffe0ff */
[----:B------:R-:W-:-:S04]  /*0640*/  IADD3 R8, P0, PT, R6, R9, RZ ;  /* 0x0000000906087210 */ /* 0x000fc80007f1e0ff */
[----:B------:R-:W3:Y:S01]  /*0650*/  LDC.64 R2, c[0x0][0x388] ;  /* 0x0000e200ff027b82 */ /* 0x000ee20000000a00 */
[----:B-1----:R-:W-:Y:S01]  /*0660*/  IMAD.WIDE.U32 R10, R5, 0x4, R10 ;  /* 0x00000004050a7825 */ /* 0x002fe200078e000a */
[----:B------:R-:W-:Y:S02]  /*0670*/  IADD3.X R5, PT, PT, RZ, RZ, RZ, P0, !PT ;  /* 0x000000ffff057210 */ /* 0x000fe400007fe4ff */
[C---:B--2---:R-:W-:Y:S02]  /*0680*/  LEA R4, P0, R8.reuse, UR6, 0x2 ;  /* 0x0000000608047c11 */ /* 0x044fe4000f8010ff */
[----:B0-----:R-:W2:Y:S02]  /*0690*/  LDG.E R15, desc[UR10][R10.64] ;  /* 0x0000000a0a0f7981 */ /* 0x001ea4000c1e1900 */
[----:B------:R-:W-:Y:S01]  /*06a0*/  LEA.HI.X R5, R8, UR7, R5, 0x2, P0 ;  /* 0x0000000708057c11 */ /* 0x000fe200080f1405 */
[----:B---3--:R-:W-:-:S04]  /*06b0*/  IMAD.WIDE.U32 R2, R9, 0x4, R2 ;  /* 0x0000000409027825 */ /* 0x008fc800078e0002 */
[----:B------:R-:W3:Y:S04]  /*06c0*/  LDG.E R18, desc[UR10][R4.64+0x4] ;  /* 0x0000040a04127981 */ /* 0x000ee8000c1e1900 */
[----:B------:R-:W2:Y:S04]  /*06d0*/  LDG.E R16, desc[UR10][R2.64] ;  /* 0x0000000a02107981 */ /* 0x000ea8000c1e1900 */
        /* <DEDUP_REMOVED lines=13> */
[----:B------:R-:W-:Y:S01]  /*07b0*/  IADD3 R9, PT, PT, R9, 0x8, RZ ;  /* 0x0000000809097810 */ /* 0x000fe20007ffe0ff */
[----:B--2---:R-:W-:-:S04]  /*07c0*/  FFMA R15, R15, R16, R14 ;  /* 0x000000100f0f7223 */ /* 0x004fc8000000000e */
[----:B---3--:R-:W-:-:S04]  /*07d0*/  FFMA R15, R18, R17, R15 ;  /* 0x00000011120f7223 */ /* 0x008fc8000000000f */
[----:B----4-:R-:W-:-:S04]  /*07e0*/  FFMA R15, R20, R19, R15 ;  /* 0x00000013140f7223 */ /* 0x010fc8000000000f */
[----:B-----5:R-:W-:-:S04]  /*07f0*/  FFMA R15, R22, R21, R15 ;  /* 0x00000015160f7223 */ /* 0x020fc8000000000f */
[----:B------:R-:W-:-:S04]  /*0800*/  FFMA R15, R24, R23, R15 ;  /* 0x00000017180f7223 */ /* 0x000fc8000000000f */
[----:B------:R-:W-:-:S04]  /*0810*/  FFMA R13, R12, R13, R15 ;  /* 0x0000000d0c0d7223 */ /* 0x000fc8000000000f */
[----:B------:R-:W-:-:S04]  /*0820*/  FFMA R11, R8, R11, R13 ;  /* 0x0000000b080b7223 */ /* 0x000fc8000000000d */
[----:B------:R-:W-:-:S07]  /*0830*/  FFMA R14, R10, R25, R11 ;  /* 0x000000190a0e7223 */ /* 0x000fce000000000b */
.L_x_65:
        /* <DEDUP_REMOVED lines=12> */
[----:B--2---:R-:W-:-:S03]  /*0900*/  LEA R2, P0, R8, UR6, 0x2 ;  /* 0x0000000608027c11 */ /* 0x004fc6000f8010ff */
[----:B0-----:R-:W2:Y:S01]  /*0910*/  LDG.E R11, desc[UR10][R10.64] ;  /* 0x0000000a0a0b7981 */ /* 0x001ea2000c1e1900 */
        /* <DEDUP_REMOVED lines=8> */
[----:B------:R-:W5:Y:S01]  /*09a0*/  LDG.E R18, desc[UR10][R4.64+0xc] ;  /* 0x00000c0a04127981 */ /* 0x000f62000c1e1900 */
[----:B------:R-:W-:Y:S01]  /*09b0*/  IADD3 R9, PT, PT, R9, 0x4, RZ ;  /* 0x0000000409097810 */ /* 0x000fe20007ffe0ff */
[----:B--2---:R-:W-:-:S04]  /*09c0*/  FFMA R8, R11, R8, R14 ;  /* 0x000000080b087223 */ /* 0x004fc8000000000e */
[----:B---3--:R-:W-:-:S04]  /*09d0*/  FFMA R8, R13, R12, R8 ;  /* 0x0000000c0d087223 */ /* 0x008fc80000000008 */
[----:B----4-:R-:W-:-:S04]  /*09e0*/  FFMA R8, R15, R16, R8 ;  /* 0x000000100f087223 */ /* 0x010fc80000000008 */
[----:B-----5:R-:W-:-:S07]  /*09f0*/  FFMA R14, R17, R18, R8 ;  /* 0x00000012110e7223 */ /* 0x020fce0000000008 */
.L_x_66:
[----:B------:R-:W-:Y:S05]  /*0a00*/  BRA.U !UP1, `(.L_x_62) ;  /* 0x00000001095c7547 */ /* 0x000fea000b800000 */
[----:B------:R-:W1:Y:S01]  /*0a10*/  LDC.64 R2, c[0x0][0x388] ;  /* 0x0000e200ff027b82 */ /* 0x000e620000000a00 */
[----:B------:R-:W-:Y:S01]  /*0a20*/  IADD3 R11, PT, PT, R6, R9, RZ ;  /* 0x00000009060b7210 */ /* 0x000fe20007ffe0ff */
[----:B------:R-:W-:-:S06]  /*0a30*/  UIADD3 UR4, UPT, UPT, -UR4, URZ, URZ ;  /* 0x000000ff04047290 */ /* 0x000fcc000fffe1ff */
[----:B------:R-:W2:Y:S01]  /*0a40*/  LDC.64 R4, c[0x0][0x380] ;  /* 0x0000e000ff047b82 */ /* 0x000ea20000000a00 */
[----:B-1----:R-:W-:-:S03]  /*0a50*/  IMAD.WIDE.U32 R2, R9, 0x4, R2 ;  /* 0x0000000409027825 */ /* 0x002fc600078e0002 */
[----:B------:R-:W-:Y:S01]  /*0a60*/  MOV R6, R2 ;  /* 0x0000000200067202 */ /* 0x000fe20000000f00 */
[----:B--2---:R-:W-:Y:S01]  /*0a70*/  IMAD.WIDE.U32 R4, R11, 0x4, R4 ;  /* 0x000000040b047825 */ /* 0x004fe200078e0004 */
[----:B------:R-:W-:Y:S02]  /*0a80*/  MOV R11, R3 ;  /* 0x00000003000b7202 */ /* 0x000fe40000000f00 */
[----:B------:R-:W-:Y:S02]  /*0a90*/  MOV R2, R4 ;  /* 0x0000000400027202 */ /* 0x000fe40000000f00 */
[----:B------:R-:W-:-:S07]  /*0aa0*/  MOV R9, R5 ;  /* 0x0000000500097202 */ /* 0x000fce0000000f00 */
.L_x_67:
[----:B------:R-:W-:Y:S02]  /*0ab0*/  MOV R3, R9 ;  /* 0x0000000900037202 */ /* 0x000fe40000000f00 */
[----:B------:R-:W-:Y:S02]  /*0ac0*/  MOV R4, R6 ;  /* 0x0000000600047202 */ /* 0x000fe40000000f00 */
[----:B------:R-:W-:Y:S02]  /*0ad0*/  MOV R5, R11 ;  /* 0x0000000b00057202 */ /* 0x000fe40000000f00 */
[----:B0-----:R0:W2:Y:S04]  /*0ae0*/  LDG.E R3, desc[UR10][R2.64] ;  /* 0x0000000a02037981 */ /* 0x0010a8000c1e1900 */
[----:B------:R-:W2:Y:S01]  /*0af0*/  LDG.E R4, desc[UR10][R4.64] ;  /* 0x0000000a04047981 */ /* 0x000ea2000c1e1900 */
[----:B------:R-:W-:Y:S01]  /*0b00*/  UIADD3 UR4, UPT, UPT, UR4, 0x1, URZ ;  /* 0x0000000104047890 */ /* 0x000fe2000fffe0ff */
[----:B------:R-:W-:-:S03]  /*0b10*/  IADD3 R6, P0, PT, R6, 0x4, RZ ;  /* 0x0000000406067810 */ /* 0x000fc60007f1e0ff */
[----:B------:R-:W-:Y:S01]  /*0b20*/  UISETP.NE.AND UP0, UPT, UR4, URZ, UPT ;  /* 0x000000ff0400728c */ /* 0x000fe2000bf05270 */
[----:B0-----:R-:W-:Y:S02]  /*0b30*/  IADD3 R2, P1, PT, R2, 0x4, RZ ;  /* 0x0000000402027810 */ /* 0x001fe40007f3e0ff */
[----:B------:R-:W-:Y:S02]  /*0b40*/  IADD3.X R11, PT, PT, RZ, R11, RZ, P0, !PT ;  /* 0x0000000bff0b7210 */ /* 0x000fe400007fe4ff */
[----:B------:R-:W-:Y:S01]  /*0b50*/  IADD3.X R9, PT, PT, RZ, R9, RZ, P1, !PT ;  /* 0x00000009ff097210 */ /* 0x000fe20000ffe4ff */
[----:B--2---:R-:W-:-:S03]  /*0b60*/  FFMA R14, R3, R4, R14 ;  /* 0x00000004030e7223 */ /* 0x004fc6000000000e */
[----:B------:R-:W-:Y:S05]  /*0b70*/  BRA.U UP0, `(.L_x_67) ;  /* 0xfffffffd00cc7547 */ /* 0x000fea000b83ffff */
.L_x_62:
[----:B------:R-:W1:Y:S01]  /*0b80*/  LDC.64 R2, c[0x0][0x390] ;  /* 0x0000e400ff027b82 */ /* 0x000e620000000a00 */
[----:B------:R-:W-:-:S04]  /*0b90*/  IMAD R7, R7, UR9, R0 ;  /* 0x0000000907077c24 */ /* 0x000fc8000f8e0200 */
[----:B-1----:R-:W-:-:S05]  /*0ba0*/  IMAD.WIDE R2, R7, 0x4, R2 ;  /* 0x0000000407027825 */ /* 0x002fca00078e0202 */
[----:B0-----:R-:W-:Y:S01]  /*0bb0*/  STG.E desc[UR10][R2.64], R14 ;  /* 0x0000000e02007986 */ /* 0x001fe2000c10190a */
[----:B------:R-:W-:Y:S05]  /*0bc0*/  EXIT ;  /* 0x000000000000794d */ /* 0x000fea0003800000 */
.L_x_68:
        /* <DEDUP_REMOVED lines=11> */
.L_x_79:


//--------------------- .nv.shared.reserved.0     --------------------------
	.section	.nv.shared.reserved.0,"aw",@nobits
	.weak		__nv_reservedSMEM_offset_0_alias
	.size		__nv_reservedSMEM_offset_0_alias, 0, 64
	.other		__nv_reservedSMEM_offset_0_alias,@"STO_CUDA_RESERVED_SHARED STV_DEFAULT"
__nv_reservedSMEM_offset_0_alias:
	.zero		0
	.zero		64


//--------------------- .nv.constant0._Z16normalize_kernelPfS_ii --------------------------
	.section	.nv.constant0._Z16normalize_kernelPfS_ii,"a",@progbits
	.sectionflags	@""
	.align	4
.nv.constant0._Z16normalize_kernelPfS_ii:
	.zero		920


//--------------------- .nv.constant0._Z14addcmul_kernelPKfS0_S0_Pfii --------------------------
	.section	.nv.constant0._Z14addcmul_kernelPKfS0_S0_Pfii,"a",@progbits
	.sectionflags	@""
	.align	4
.nv.constant0._Z14addcmul_kernelPKfS0_S0_Pfii:
	.zero		936


//--------------------- .nv.constant0._Z18interpolate_kernelPKfPfiii --------------------------
	.section	.nv.constant0._Z18interpolate_kernelPKfPfiii,"a",@progbits
	.sectionflags	@""
	.align	4
.nv.constant0._Z18interpolate_kernelPKfPfiii:
	.zero		924


//--------------------- .nv.constant0._Z17avg_pool1d_kernelPKfPfiiii --------------------------
	.section	.nv.constant0._Z17avg_pool1d_kernelPKfPfiiii,"a",@progbits
	.sectionflags	@""
	.align	4
.nv.constant0._Z17avg_pool1d_kernelPKfPfiiii:
	.zero		928


//--------------------- .nv.constant0._Z11mean_kernelPKfPfii --------------------------
	.section	.nv.constant0._Z11mean_kernelPKfPfii,"a",@progbits
	.sectionflags	@""
	.align	4
.nv.constant0._Z11mean_kernelPKfPfii:
	.zero		920


//--------------------- .nv.constant0._Z11roll_kernelPfii --------------------------
	.section	.nv.constant0._Z11roll_kernelPfii,"a",@progbits
	.sectionflags	@""
	.align	4
.nv.constant0._Z11roll_kernelPfii:
	.zero		912


//--------------------- .nv.constant0._Z22fft_abs_squared_kernelPKfPfii --------------------------
	.section	.nv.constant0._Z22fft_abs_squared_kernelPKfPfii,"a",@progbits
	.sectionflags	@""
	.align	4
.nv.constant0._Z22fft_abs_squared_kernelPKfPfii:
	.zero		920


//--------------------- .nv.constant0._Z23spectral_rolloff_kernelPKfS0_Pfii --------------------------
	.section	.nv.constant0._Z23spectral_rolloff_kernelPKfS0_Pfii,"a",@progbits
	.sectionflags	@""
	.align	4
.nv.constant0._Z23spectral_rolloff_kernelPKfS0_Pfii:
	.zero		928


//--------------------- SYMBOLS --------------------------

	.type		.nv.reservedSmem.offset0,@object
	.size		.nv.reservedSmem.offset0,0x4
